//
// Generated by NVIDIA NVVM Compiler
//
// Compiler Build ID: CL-36424714
// Cuda compilation tools, release 13.0, V13.0.88
// Based on NVVM 20.0.0
//

.version 9.0
.target sm_100
.address_size 64

	// .globl	_Z10Conv3x3_2dPdS_S_
// _ZZ10Conv3x3_2dPdS_S_E7s_input has been demoted
// _ZZ10Conv3x3_2dPdS_S_E8s_weight has been demoted
// _ZZ10Conv1x1_3dPdS_S_E8s_weight has been demoted
// _ZZ10Conv3x3_3dPdS_S_E7s_input has been demoted
// _ZZ10Conv3x3_3dPdS_S_E8s_weight has been demoted

.visible .entry _Z10Conv3x3_2dPdS_S_(
	.param .u64 .ptr .align 1 _Z10Conv3x3_2dPdS_S__param_0,
	.param .u64 .ptr .align 1 _Z10Conv3x3_2dPdS_S__param_1,
	.param .u64 .ptr .align 1 _Z10Conv3x3_2dPdS_S__param_2
)
{
	.reg .pred 	%p<9>;
	.reg .b32 	%r<38>;
	.reg .b64 	%rd<29>;
	.reg .b64 	%fd<59>;
	// demoted variable
	.shared .align 8 .b8 _ZZ10Conv3x3_2dPdS_S_E7s_input[8192];
	// demoted variable
	.shared .align 8 .b8 _ZZ10Conv3x3_2dPdS_S_E8s_weight[72];
	ld.param.u64 	%rd4, [_Z10Conv3x3_2dPdS_S__param_0];
	ld.param.u64 	%rd2, [_Z10Conv3x3_2dPdS_S__param_1];
	ld.param.u64 	%rd3, [_Z10Conv3x3_2dPdS_S__param_2];
	cvta.to.global.u64 	%rd1, %rd4;
	mov.u32 	%r11, %tid.x;
	mov.u32 	%r2, %tid.y;
	mov.u32 	%r12, %ctaid.x;
	mov.u32 	%r13, %ctaid.y;
	mov.u32 	%r3, %ctaid.z;
	mul.lo.s32 	%r4, %r3, 51076;
	shl.b32 	%r14, %r13, 5;
	add.s32 	%r5, %r14, %r2;
	mul.lo.s32 	%r6, %r5, 226;
	add.s32 	%r15, %r4, %r6;
	add.s32 	%r7, %r15, 226;
	shl.b32 	%r16, %r12, 5;
	add.s32 	%r8, %r16, %r11;
	add.s32 	%r17, %r8, %r7;
	add.s32 	%r9, %r17, 1;
	mul.wide.u32 	%rd5, %r9, 8;
	add.s64 	%rd6, %rd1, %rd5;
	ld.global.f64 	%fd4, [%rd6];
	shl.b32 	%r18, %r2, 5;
	add.s32 	%r19, %r18, %r11;
	shl.b32 	%r20, %r19, 3;
	mov.u32 	%r21, _ZZ10Conv3x3_2dPdS_S_E7s_input;
	add.s32 	%r10, %r21, %r20;
	st.shared.f64 	[%r10], %fd4;
	setp.ne.s32 	%p1, %r2, 0;
	setp.gt.u32 	%p2, %r11, 8;
	or.pred  	%p3, %p1, %p2;
	@%p3 bra 	$L__BB0_2;
	cvta.to.global.u64 	%rd7, %rd2;
	mul.wide.u32 	%rd8, %r11, 8;
	add.s64 	%rd9, %rd7, %rd8;
	ld.global.f64 	%fd5, [%rd9];
	shl.b32 	%r22, %r11, 3;
	mov.u32 	%r23, _ZZ10Conv3x3_2dPdS_S_E8s_weight;
	add.s32 	%r24, %r23, %r22;
	st.shared.f64 	[%r24], %fd5;
$L__BB0_2:
	bar.sync 	0;
	add.s32 	%r25, %r11, -1;
	setp.gt.u32 	%p4, %r25, 29;
	setp.eq.s32 	%p5, %r2, 0;
	setp.gt.u32 	%p6, %r2, 30;
	or.pred  	%p7, %p4, %p6;
	or.pred  	%p8, %p7, %p5;
	@%p8 bra 	$L__BB0_4;
	ld.shared.f64 	%fd32, [%r10+-264];
	ld.shared.f64 	%fd33, [_ZZ10Conv3x3_2dPdS_S_E8s_weight];
	fma.rn.f64 	%fd34, %fd32, %fd33, 0d0000000000000000;
	ld.shared.f64 	%fd35, [%r10+-256];
	ld.shared.f64 	%fd36, [_ZZ10Conv3x3_2dPdS_S_E8s_weight+8];
	fma.rn.f64 	%fd37, %fd35, %fd36, %fd34;
	ld.shared.f64 	%fd38, [%r10+-248];
	ld.shared.f64 	%fd39, [_ZZ10Conv3x3_2dPdS_S_E8s_weight+16];
	fma.rn.f64 	%fd40, %fd38, %fd39, %fd37;
	ld.shared.f64 	%fd41, [%r10+-8];
	ld.shared.f64 	%fd42, [_ZZ10Conv3x3_2dPdS_S_E8s_weight+24];
	fma.rn.f64 	%fd43, %fd41, %fd42, %fd40;
	ld.shared.f64 	%fd44, [%r10];
	ld.shared.f64 	%fd45, [_ZZ10Conv3x3_2dPdS_S_E8s_weight+32];
	fma.rn.f64 	%fd46, %fd44, %fd45, %fd43;
	ld.shared.f64 	%fd47, [%r10+8];
	ld.shared.f64 	%fd48, [_ZZ10Conv3x3_2dPdS_S_E8s_weight+40];
	fma.rn.f64 	%fd49, %fd47, %fd48, %fd46;
	ld.shared.f64 	%fd50, [%r10+248];
	ld.shared.f64 	%fd51, [_ZZ10Conv3x3_2dPdS_S_E8s_weight+48];
	ld.shared.f64 	%fd52, [%r10+256];
	ld.shared.f64 	%fd53, [_ZZ10Conv3x3_2dPdS_S_E8s_weight+56];
	ld.shared.f64 	%fd54, [_ZZ10Conv3x3_2dPdS_S_E8s_weight+64];
	fma.rn.f64 	%fd55, %fd50, %fd51, %fd49;
	ld.shared.f64 	%fd56, [%r10+264];
	fma.rn.f64 	%fd57, %fd52, %fd53, %fd55;
	fma.rn.f64 	%fd58, %fd54, %fd56, %fd57;
	bra.uni 	$L__BB0_5;
$L__BB0_4:
	ld.shared.f64 	%fd6, [_ZZ10Conv3x3_2dPdS_S_E8s_weight];
	add.s32 	%r28, %r15, %r8;
	mul.wide.u32 	%rd10, %r28, 8;
	add.s64 	%rd11, %rd1, %rd10;
	ld.global.f64 	%fd7, [%rd11];
	fma.rn.f64 	%fd8, %fd6, %fd7, 0d0000000000000000;
	ld.shared.f64 	%fd9, [_ZZ10Conv3x3_2dPdS_S_E8s_weight+8];
	add.s32 	%r29, %r28, 1;
	mul.wide.u32 	%rd12, %r29, 8;
	add.s64 	%rd13, %rd1, %rd12;
	ld.global.f64 	%fd10, [%rd13];
	fma.rn.f64 	%fd11, %fd9, %fd10, %fd8;
	ld.shared.f64 	%fd12, [_ZZ10Conv3x3_2dPdS_S_E8s_weight+16];
	add.s32 	%r30, %r28, 2;
	mul.wide.u32 	%rd14, %r30, 8;
	add.s64 	%rd15, %rd1, %rd14;
	ld.global.f64 	%fd13, [%rd15];
	fma.rn.f64 	%fd14, %fd12, %fd13, %fd11;
	ld.shared.f64 	%fd15, [_ZZ10Conv3x3_2dPdS_S_E8s_weight+24];
	add.s32 	%r31, %r7, %r8;
	mul.wide.u32 	%rd16, %r31, 8;
	add.s64 	%rd17, %rd1, %rd16;
	ld.global.f64 	%fd16, [%rd17];
	fma.rn.f64 	%fd17, %fd15, %fd16, %fd14;
	ld.shared.f64 	%fd18, [_ZZ10Conv3x3_2dPdS_S_E8s_weight+32];
	ld.shared.f64 	%fd19, [%r10];
	fma.rn.f64 	%fd20, %fd18, %fd19, %fd17;
	ld.shared.f64 	%fd21, [_ZZ10Conv3x3_2dPdS_S_E8s_weight+40];
	add.s32 	%r32, %r9, 1;
	mul.wide.u32 	%rd18, %r32, 8;
	add.s64 	%rd19, %rd1, %rd18;
	ld.global.f64 	%fd22, [%rd19];
	fma.rn.f64 	%fd23, %fd21, %fd22, %fd20;
	ld.shared.f64 	%fd24, [_ZZ10Conv3x3_2dPdS_S_E8s_weight+48];
	add.s32 	%r33, %r31, 226;
	mul.wide.u32 	%rd20, %r33, 8;
	add.s64 	%rd21, %rd1, %rd20;
	ld.global.f64 	%fd25, [%rd21];
	ld.shared.f64 	%fd26, [_ZZ10Conv3x3_2dPdS_S_E8s_weight+56];
	add.s32 	%r34, %r31, 227;
	mul.wide.u32 	%rd22, %r34, 8;
	add.s64 	%rd23, %rd1, %rd22;
	ld.global.f64 	%fd27, [%rd23];
	add.s32 	%r35, %r31, 228;
	mul.wide.u32 	%rd24, %r35, 8;
	add.s64 	%rd25, %rd1, %rd24;
	ld.global.f64 	%fd28, [%rd25];
	fma.rn.f64 	%fd29, %fd24, %fd25, %fd23;
	ld.shared.f64 	%fd30, [_ZZ10Conv3x3_2dPdS_S_E8s_weight+64];
	fma.rn.f64 	%fd31, %fd26, %fd27, %fd29;
	fma.rn.f64 	%fd58, %fd28, %fd30, %fd31;
$L__BB0_5:
	cvta.to.global.u64 	%rd26, %rd3;
	mad.lo.s32 	%r36, %r3, 50176, %r8;
	mad.lo.s32 	%r37, %r5, 224, %r36;
	mul.wide.u32 	%rd27, %r37, 8;
	add.s64 	%rd28, %rd26, %rd27;
	st.global.f64 	[%rd28], %fd58;
	ret;

}
	// .globl	_Z10Conv1x1_3dPdS_S_
.visible .entry _Z10Conv1x1_3dPdS_S_(
	.param .u64 .ptr .align 1 _Z10Conv1x1_3dPdS_S__param_0,
	.param .u64 .ptr .align 1 _Z10Conv1x1_3dPdS_S__param_1,
	.param .u64 .ptr .align 1 _Z10Conv1x1_3dPdS_S__param_2
)
{
	.reg .pred 	%p<3>;
	.reg .b32 	%r<39>;
	.reg .b64 	%rd<35>;
	.reg .b64 	%fd<41>;
	// demoted variable
	.shared .align 8 .b8 _ZZ10Conv1x1_3dPdS_S_E8s_weight[2400];
	ld.param.u64 	%rd2, [_Z10Conv1x1_3dPdS_S__param_0];
	ld.param.u64 	%rd3, [_Z10Conv1x1_3dPdS_S__param_1];
	ld.param.u64 	%rd4, [_Z10Conv1x1_3dPdS_S__param_2];
	mov.u32 	%r1, %tid.x;
	mov.u32 	%r2, %tid.y;
	mov.u32 	%r3, %ctaid.z;
	shl.b32 	%r10, %r2, 5;
	add.s32 	%r4, %r10, %r1;
	setp.gt.u32 	%p1, %r4, 299;
	@%p1 bra 	$L__BB1_2;
	cvta.to.global.u64 	%rd5, %rd3;
	mad.lo.s32 	%r11, %r3, 300, %r4;
	mul.wide.u32 	%rd6, %r11, 8;
	add.s64 	%rd7, %rd5, %rd6;
	ld.global.f64 	%fd3, [%rd7];
	shl.b32 	%r12, %r4, 3;
	mov.u32 	%r13, _ZZ10Conv1x1_3dPdS_S_E8s_weight;
	add.s32 	%r14, %r13, %r12;
	st.shared.f64 	[%r14], %fd3;
$L__BB1_2:
	cvta.to.global.u64 	%rd1, %rd2;
	bar.sync 	0;
	mov.u32 	%r16, %ctaid.y;
	shl.b32 	%r17, %r16, 5;
	add.s32 	%r5, %r17, %r2;
	mov.u32 	%r18, %ctaid.x;
	shl.b32 	%r19, %r18, 5;
	add.s32 	%r6, %r19, %r1;
	mad.lo.s32 	%r20, %r5, 226, %r6;
	add.s32 	%r7, %r20, 227;
	mov.f64 	%fd40, 0d0000000000000000;
	mov.b32 	%r38, 0;
$L__BB1_3:
	mad.lo.s32 	%r21, %r38, 51076, %r7;
	mul.wide.u32 	%rd8, %r21, 8;
	add.s64 	%rd9, %rd1, %rd8;
	ld.global.f64 	%fd5, [%rd9];
	shl.b32 	%r22, %r38, 3;
	mov.u32 	%r23, _ZZ10Conv1x1_3dPdS_S_E8s_weight;
	add.s32 	%r24, %r23, %r22;
	ld.shared.f64 	%fd6, [%r24];
	fma.rn.f64 	%fd7, %fd5, %fd6, %fd40;
	add.s32 	%r25, %r21, 51076;
	mul.wide.u32 	%rd10, %r25, 8;
	add.s64 	%rd11, %rd1, %rd10;
	ld.global.f64 	%fd8, [%rd11];
	ld.shared.f64 	%fd9, [%r24+8];
	fma.rn.f64 	%fd10, %fd8, %fd9, %fd7;
	add.s32 	%r26, %r21, 102152;
	mul.wide.u32 	%rd12, %r26, 8;
	add.s64 	%rd13, %rd1, %rd12;
	ld.global.f64 	%fd11, [%rd13];
	ld.shared.f64 	%fd12, [%r24+16];
	fma.rn.f64 	%fd13, %fd11, %fd12, %fd10;
	add.s32 	%r27, %r21, 153228;
	mul.wide.u32 	%rd14, %r27, 8;
	add.s64 	%rd15, %rd1, %rd14;
	ld.global.f64 	%fd14, [%rd15];
	ld.shared.f64 	%fd15, [%r24+24];
	fma.rn.f64 	%fd16, %fd14, %fd15, %fd13;
	add.s32 	%r28, %r21, 204304;
	mul.wide.u32 	%rd16, %r28, 8;
	add.s64 	%rd17, %rd1, %rd16;
	ld.global.f64 	%fd17, [%rd17];
	ld.shared.f64 	%fd18, [%r24+32];
	fma.rn.f64 	%fd19, %fd17, %fd18, %fd16;
	add.s32 	%r29, %r21, 255380;
	mul.wide.u32 	%rd18, %r29, 8;
	add.s64 	%rd19, %rd1, %rd18;
	ld.global.f64 	%fd20, [%rd19];
	ld.shared.f64 	%fd21, [%r24+40];
	fma.rn.f64 	%fd22, %fd20, %fd21, %fd19;
	add.s32 	%r30, %r21, 306456;
	mul.wide.u32 	%rd20, %r30, 8;
	add.s64 	%rd21, %rd1, %rd20;
	ld.global.f64 	%fd23, [%rd21];
	ld.shared.f64 	%fd24, [%r24+48];
	fma.rn.f64 	%fd25, %fd23, %fd24, %fd22;
	add.s32 	%r31, %r21, 357532;
	mul.wide.u32 	%rd22, %r31, 8;
	add.s64 	%rd23, %rd1, %rd22;
	ld.global.f64 	%fd26, [%rd23];
	ld.shared.f64 	%fd27, [%r24+56];
	fma.rn.f64 	%fd28, %fd26, %fd27, %fd25;
	add.s32 	%r32, %r21, 408608;
	mul.wide.u32 	%rd24, %r32, 8;
	add.s64 	%rd25, %rd1, %rd24;
	ld.global.f64 	%fd29, [%rd25];
	ld.shared.f64 	%fd30, [%r24+64];
	fma.rn.f64 	%fd31, %fd29, %fd30, %fd28;
	add.s32 	%r33, %r21, 459684;
	mul.wide.u32 	%rd26, %r33, 8;
	add.s64 	%rd27, %rd1, %rd26;
	ld.global.f64 	%fd32, [%rd27];
	ld.shared.f64 	%fd33, [%r24+72];
	fma.rn.f64 	%fd34, %fd32, %fd33, %fd31;
	add.s32 	%r34, %r21, 510760;
	mul.wide.u32 	%rd28, %r34, 8;
	add.s64 	%rd29, %rd1, %rd28;
	ld.global.f64 	%fd35, [%rd29];
	ld.shared.f64 	%fd36, [%r24+80];
	fma.rn.f64 	%fd37, %fd35, %fd36, %fd34;
	add.s32 	%r35, %r21, 561836;
	mul.wide.u32 	%rd30, %r35, 8;
	add.s64 	%rd31, %rd1, %rd30;
	ld.global.f64 	%fd38, [%rd31];
	ld.shared.f64 	%fd39, [%r24+88];
	fma.rn.f64 	%fd40, %fd38, %fd39, %fd37;
	add.s32 	%r9, %r38, 12;
	setp.lt.u32 	%p2, %r38, 288;
	mov.u32 	%r38, %r9;
	@%p2 bra 	$L__BB1_3;
	cvta.to.global.u64 	%rd32, %rd4;
	mad.lo.s32 	%r36, %r3, 50176, %r6;
	mad.lo.s32 	%r37, %r5, 224, %r36;
	mul.wide.u32 	%rd33, %r37, 8;
	add.s64 	%rd34, %rd32, %rd33;
	st.global.f64 	[%rd34], %fd40;
	ret;

}
	// .globl	_Z10Conv3x3_3dPdS_S_
.visible .entry _Z10Conv3x3_3dPdS_S_(
	.param .u64 .ptr .align 1 _Z10Conv3x3_3dPdS_S__param_0,
	.param .u64 .ptr .align 1 _Z10Conv3x3_3dPdS_S__param_1,
	.param .u64 .ptr .align 1 _Z10Conv3x3_3dPdS_S__param_2
)
{
	.reg .pred 	%p<11>;
	.reg .b16 	%rs<12>;
	.reg .b32 	%r<42>;
	.reg .b64 	%rd<29>;
	.reg .b64 	%fd<62>;
	// demoted variable
	.shared .align 8 .b8 _ZZ10Conv3x3_3dPdS_S_E7s_input[8192];
	// demoted variable
	.shared .align 8 .b8 _ZZ10Conv3x3_3dPdS_S_E8s_weight[7200];
	ld.param.u64 	%rd4, [_Z10Conv3x3_3dPdS_S__param_0];
	ld.param.u64 	%rd5, [_Z10Conv3x3_3dPdS_S__param_1];
	ld.param.u64 	%rd3, [_Z10Conv3x3_3dPdS_S__param_2];
	cvta.to.global.u64 	%rd6, %rd5;
	cvta.to.global.u64 	%rd1, %rd4;
	mov.u32 	%r13, %tid.x;
	mov.u32 	%r14, %tid.y;
	mov.u32 	%r16, %ctaid.x;
	mov.u32 	%r17, %ctaid.y;
	mov.u32 	%r1, %ctaid.z;
	shl.b32 	%r18, %r17, 5;
	add.s32 	%r2, %r18, %r14;
	shl.b32 	%r19, %r16, 5;
	add.s32 	%r3, %r19, %r13;
	shl.b32 	%r20, %r14, 5;
	add.s32 	%r4, %r20, %r13;
	shl.b32 	%r21, %r4, 3;
	mov.u32 	%r22, _ZZ10Conv3x3_3dPdS_S_E7s_input;
	add.s32 	%r5, %r22, %r21;
	mad.lo.s32 	%r23, %r1, 2700, %r4;
	mul.wide.u32 	%rd7, %r23, 8;
	add.s64 	%rd2, %rd6, %rd7;
	mov.u32 	%r24, _ZZ10Conv3x3_3dPdS_S_E8s_weight;
	add.s32 	%r6, %r24, %r21;
	add.s32 	%r25, %r13, -1;
	setp.lt.u32 	%p2, %r25, 30;
	setp.ne.s32 	%p3, %r14, 0;
	setp.lt.u32 	%p4, %r14, 31;
	and.pred  	%p5, %p2, %p4;
	and.pred  	%p1, %p5, %p3;
	mad.lo.s32 	%r26, %r17, 7232, %r13;
	mad.lo.s32 	%r27, %r14, 226, %r26;
	add.s32 	%r28, %r27, %r19;
	add.s32 	%r40, %r28, 227;
	mov.f64 	%fd60, 0d0000000000000000;
	mov.b32 	%r41, 0;
	mov.b16 	%rs10, 0;
	not.pred 	%p9, %p1;
	mov.u16 	%rs11, %rs10;
$L__BB2_1:
	setp.gt.u32 	%p6, %r4, 899;
	shr.u16 	%rs6, %rs10, 2;
	mul.hi.u16 	%rs7, %rs6, 5243;
	shr.u16 	%rs8, %rs7, 1;
	mad.lo.s16 	%rs9, %rs8, 100, %rs11;
	mul.wide.u32 	%rd8, %r40, 8;
	add.s64 	%rd9, %rd1, %rd8;
	ld.global.f64 	%fd6, [%rd9];
	st.shared.f64 	[%r5], %fd6;
	setp.ne.s16 	%p7, %rs9, 0;
	or.pred  	%p8, %p7, %p6;
	@%p8 bra 	$L__BB2_3;
	ld.global.f64 	%fd7, [%rd2];
	st.shared.f64 	[%r6], %fd7;
$L__BB2_3:
	bar.sync 	0;
	@%p9 bra 	$L__BB2_5;
	ld.shared.f64 	%fd34, [%r5+-264];
	ld.shared.f64 	%fd35, [_ZZ10Conv3x3_3dPdS_S_E8s_weight];
	fma.rn.f64 	%fd36, %fd34, %fd35, %fd60;
	ld.shared.f64 	%fd37, [%r5+-256];
	ld.shared.f64 	%fd38, [_ZZ10Conv3x3_3dPdS_S_E8s_weight+8];
	fma.rn.f64 	%fd39, %fd37, %fd38, %fd36;
	ld.shared.f64 	%fd40, [%r5+-248];
	ld.shared.f64 	%fd41, [_ZZ10Conv3x3_3dPdS_S_E8s_weight+16];
	fma.rn.f64 	%fd42, %fd40, %fd41, %fd39;
	ld.shared.f64 	%fd43, [%r5+-8];
	ld.shared.f64 	%fd44, [_ZZ10Conv3x3_3dPdS_S_E8s_weight+24];
	fma.rn.f64 	%fd45, %fd43, %fd44, %fd42;
	ld.shared.f64 	%fd46, [%r5];
	ld.shared.f64 	%fd47, [_ZZ10Conv3x3_3dPdS_S_E8s_weight+32];
	fma.rn.f64 	%fd48, %fd46, %fd47, %fd45;
	ld.shared.f64 	%fd49, [%r5+8];
	ld.shared.f64 	%fd50, [_ZZ10Conv3x3_3dPdS_S_E8s_weight+40];
	fma.rn.f64 	%fd51, %fd49, %fd50, %fd48;
	ld.shared.f64 	%fd52, [%r5+248];
	ld.shared.f64 	%fd53, [_ZZ10Conv3x3_3dPdS_S_E8s_weight+48];
	ld.shared.f64 	%fd54, [%r5+256];
	ld.shared.f64 	%fd55, [_ZZ10Conv3x3_3dPdS_S_E8s_weight+56];
	ld.shared.f64 	%fd56, [_ZZ10Conv3x3_3dPdS_S_E8s_weight+64];
	fma.rn.f64 	%fd57, %fd52, %fd53, %fd51;
	ld.shared.f64 	%fd58, [%r5+264];
	fma.rn.f64 	%fd59, %fd54, %fd55, %fd57;
	fma.rn.f64 	%fd60, %fd56, %fd58, %fd59;
	bra.uni 	$L__BB2_6;
$L__BB2_5:
	ld.shared.f64 	%fd8, [_ZZ10Conv3x3_3dPdS_S_E8s_weight];
	add.s32 	%r30, %r40, -227;
	mul.wide.u32 	%rd10, %r30, 8;
	add.s64 	%rd11, %rd1, %rd10;
	ld.global.f64 	%fd9, [%rd11];
	fma.rn.f64 	%fd10, %fd8, %fd9, %fd60;
	ld.shared.f64 	%fd11, [_ZZ10Conv3x3_3dPdS_S_E8s_weight+8];
	add.s32 	%r31, %r40, -226;
	mul.wide.u32 	%rd12, %r31, 8;
	add.s64 	%rd13, %rd1, %rd12;
	ld.global.f64 	%fd12, [%rd13];
	fma.rn.f64 	%fd13, %fd11, %fd12, %fd10;
	ld.shared.f64 	%fd14, [_ZZ10Conv3x3_3dPdS_S_E8s_weight+16];
	add.s32 	%r32, %r40, -225;
	mul.wide.u32 	%rd14, %r32, 8;
	add.s64 	%rd15, %rd1, %rd14;
	ld.global.f64 	%fd15, [%rd15];
	fma.rn.f64 	%fd16, %fd14, %fd15, %fd13;
	ld.shared.f64 	%fd17, [_ZZ10Conv3x3_3dPdS_S_E8s_weight+24];
	add.s32 	%r33, %r40, -1;
	mul.wide.u32 	%rd16, %r33, 8;
	add.s64 	%rd17, %rd1, %rd16;
	ld.global.f64 	%fd18, [%rd17];
	fma.rn.f64 	%fd19, %fd17, %fd18, %fd16;
	ld.shared.f64 	%fd20, [_ZZ10Conv3x3_3dPdS_S_E8s_weight+32];
	ld.shared.f64 	%fd21, [%r5];
	fma.rn.f64 	%fd22, %fd20, %fd21, %fd19;
	ld.shared.f64 	%fd23, [_ZZ10Conv3x3_3dPdS_S_E8s_weight+40];
	add.s32 	%r34, %r40, 1;
	mul.wide.u32 	%rd18, %r34, 8;
	add.s64 	%rd19, %rd1, %rd18;
	ld.global.f64 	%fd24, [%rd19];
	fma.rn.f64 	%fd25, %fd23, %fd24, %fd22;
	ld.shared.f64 	%fd26, [_ZZ10Conv3x3_3dPdS_S_E8s_weight+48];
	add.s32 	%r35, %r40, 225;
	mul.wide.u32 	%rd20, %r35, 8;
	add.s64 	%rd21, %rd1, %rd20;
	ld.global.f64 	%fd27, [%rd21];
	ld.shared.f64 	%fd28, [_ZZ10Conv3x3_3dPdS_S_E8s_weight+56];
	add.s32 	%r36, %r40, 226;
	mul.wide.u32 	%rd22, %r36, 8;
	add.s64 	%rd23, %rd1, %rd22;
	ld.global.f64 	%fd29, [%rd23];
	add.s32 	%r37, %r40, 227;
	mul.wide.u32 	%rd24, %r37, 8;
	add.s64 	%rd25, %rd1, %rd24;
	ld.global.f64 	%fd30, [%rd25];
	fma.rn.f64 	%fd31, %fd26, %fd27, %fd25;
	ld.shared.f64 	%fd32, [_ZZ10Conv3x3_3dPdS_S_E8s_weight+64];
	fma.rn.f64 	%fd33, %fd28, %fd29, %fd31;
	fma.rn.f64 	%fd60, %fd30, %fd32, %fd33;
$L__BB2_6:
	bar.sync 	0;
	add.s32 	%r41, %r41, 1;
	add.s32 	%r40, %r40, 51076;
	add.s16 	%rs11, %rs11, -1;
	add.s16 	%rs10, %rs10, 1;
	setp.ne.s32 	%p10, %r41, 300;
	@%p10 bra 	$L__BB2_1;
	cvta.to.global.u64 	%rd26, %rd3;
	mad.lo.s32 	%r38, %r1, 50176, %r3;
	mad.lo.s32 	%r39, %r2, 224, %r38;
	mul.wide.u32 	%rd27, %r39, 8;
	add.s64 	%rd28, %rd26, %rd27;
	st.global.f64 	[%rd28], %fd60;
	ret;

}


// ===== COMPILED SASS (sm_100) =====

	.target	sm_100

	.elftype	@"ET_EXEC"


//--------------------- .note.nv.tkinfo           --------------------------
	.section	.note.nv.tkinfo,"",@"SHT_NOTE"
	.sectionflags	@"SHF_NOTE_NV_TKINFO"
	.tkinfo
        /*0018*/ 	.word	0x00000002
        /*0030*/ 	.string	""
        /*0030*/ 	.string	"ptxas"
        /*0030*/ 	.string	"Cuda compilation tools, release 13.0, V13.0.88"
        /*0030*/ 	.string	"Build cuda_13.0.r13.0/compiler.36424714_0"
        /*0030*/ 	.string	"-arch sm_100 -m 64 "



//--------------------- .note.nv.cuinfo           --------------------------
	.section	.note.nv.cuinfo,"",@"SHT_NOTE"
	.sectionflags	@"SHF_NOTE_NV_CUINFO"
        /*0018*/ 	.short	0x0002
        /*001a*/ 	.short	0x0064
        /*001c*/ 	.short	0x0082
	.zero		2


//--------------------- .nv.info                  --------------------------
	.section	.nv.info,"",@"SHT_CUDA_INFO"
	.align	4


	//----- nvinfo : EIATTR_REGCOUNT
	.align		4
        /*0000*/ 	.byte	0x04, 0x2f
        /*0002*/ 	.short	(.L_1 - .L_0)
	.align		4
.L_0:
        /*0004*/ 	.word	index@(_Z10Conv3x3_2dPdS_S_)
        /*0008*/ 	.word	0x0000001e


	//----- nvinfo : EIATTR_FRAME_SIZE
	.align		4
.L_1:
        /*000c*/ 	.byte	0x04, 0x11
        /*000e*/ 	.short	(.L_3 - .L_2)
	.align		4
.L_2:
        /*0010*/ 	.word	index@(_Z10Conv3x3_2dPdS_S_)
        /*0014*/ 	.word	0x00000000


	//----- nvinfo : EIATTR_REGCOUNT
	.align		4
.L_3:
        /*0018*/ 	.byte	0x04, 0x2f
        /*001a*/ 	.short	(.L_5 - .L_4)
	.align		4
.L_4:
        /*001c*/ 	.word	index@(_Z10Conv1x1_3dPdS_S_)
        /*0020*/ 	.word	0x00000020


	//----- nvinfo : EIATTR_FRAME_SIZE
	.align		4
.L_5:
        /*0024*/ 	.byte	0x04, 0x11
        /*0026*/ 	.short	(.L_7 - .L_6)
	.align		4
.L_6:
        /*0028*/ 	.word	index@(_Z10Conv1x1_3dPdS_S_)
        /*002c*/ 	.word	0x00000000


	//----- nvinfo : EIATTR_REGCOUNT
	.align		4
.L_7:
        /*0030*/ 	.byte	0x04, 0x2f
        /*0032*/ 	.short	(.L_9 - .L_8)
	.align		4
.L_8:
        /*0034*/ 	.word	index@(_Z10Conv3x3_3dPdS_S_)
        /*0038*/ 	.word	0x0000001e


	//----- nvinfo : EIATTR_FRAME_SIZE
	.align		4
.L_9:
        /*003c*/ 	.byte	0x04, 0x11
        /*003e*/ 	.short	(.L_11 - .L_10)
	.align		4
.L_10:
        /*0040*/ 	.word	index@(_Z10Conv3x3_3dPdS_S_)
        /*0044*/ 	.word	0x00000000


	//----- nvinfo : EIATTR_MIN_STACK_SIZE
	.align		4
.L_11:
        /*0048*/ 	.byte	0x04, 0x12
        /*004a*/ 	.short	(.L_13 - .L_12)
	.align		4
.L_12:
        /*004c*/ 	.word	index@(_Z10Conv3x3_3dPdS_S_)
        /*0050*/ 	.word	0x00000000


	//----- nvinfo : EIATTR_MIN_STACK_SIZE
	.align		4
.L_13:
        /*0054*/ 	.byte	0x04, 0x12
        /*0056*/ 	.short	(.L_15 - .L_14)
	.align		4
.L_14:
        /*0058*/ 	.word	index@(_Z10Conv1x1_3dPdS_S_)
        /*005c*/ 	.word	0x00000000


	//----- nvinfo : EIATTR_MIN_STACK_SIZE
	.align		4
.L_15:
        /*0060*/ 	.byte	0x04, 0x12
        /*0062*/ 	.short	(.L_17 - .L_16)
	.align		4
.L_16:
        /*0064*/ 	.word	index@(_Z10Conv3x3_2dPdS_S_)
        /*0068*/ 	.word	0x00000000
.L_17:


//--------------------- .nv.compat                --------------------------
	.section	.nv.compat,"",@"SHT_CUDA_COMPAT_INFO"
	.align	4
        /*0000*/ 	.byte	0x02, 0x09, 0x00, 0x00, 0x02, 0x02, 0x01, 0x00, 0x02, 0x05, 0x05, 0x00, 0x03, 0x07, 0x01, 0x01
        /*0010*/ 	.byte	0x02, 0x03, 0x00, 0x00, 0x02, 0x06, 0x01, 0x00, 0x04, 0x0b, 0x08, 0x00, 0x01, 0x00, 0x00, 0x00
        /*0020*/ 	.byte	0x00, 0x00, 0x00, 0x00


//--------------------- .nv.info._Z10Conv3x3_3dPdS_S_ --------------------------
	.section	.nv.info._Z10Conv3x3_3dPdS_S_,"",@"SHT_CUDA_INFO"
	.sectionflags	@""
	.align	4


	//----- nvinfo : EIATTR_CUDA_API_VERSION
	.align		4
        /*0000*/ 	.byte	0x04, 0x37
        /*0002*/ 	.short	(.L_19 - .L_18)
.L_18:
        /*0004*/ 	.word	0x00000082


	//----- nvinfo : EIATTR_KPARAM_INFO
	.align		4
.L_19:
        /*0008*/ 	.byte	0x04, 0x17
        /*000a*/ 	.short	(.L_21 - .L_20)
.L_20:
        /*000c*/ 	.word	0x00000000
        /*0010*/ 	.short	0x0002
        /*0012*/ 	.short	0x0010
        /*0014*/ 	.byte	0x00, 0xf5, 0x21, 0x00


	//----- nvinfo : EIATTR_KPARAM_INFO
	.align		4
.L_21:
        /*0018*/ 	.byte	0x04, 0x17
        /*001a*/ 	.short	(.L_23 - .L_22)
.L_22:
        /*001c*/ 	.word	0x00000000
        /*0020*/ 	.short	0x0001
        /*0022*/ 	.short	0x0008
        /*0024*/ 	.byte	0x00, 0xf5, 0x21, 0x00


	//----- nvinfo : EIATTR_KPARAM_INFO
	.align		4
.L_23:
        /*0028*/ 	.byte	0x04, 0x17
        /*002a*/ 	.short	(.L_25 - .L_24)
.L_24:
        /*002c*/ 	.word	0x00000000
        /*0030*/ 	.short	0x0000
        /*0032*/ 	.short	0x0000
        /*0034*/ 	.byte	0x00, 0xf5, 0x21, 0x00


	//----- nvinfo : EIATTR_SPARSE_MMA_MASK
	.align		4
.L_25:
        /*0038*/ 	.byte	0x03, 0x50
        /*003a*/ 	.short	0x0000


	//----- nvinfo : EIATTR_MAXREG_COUNT
	.align		4
        /*003c*/ 	.byte	0x03, 0x1b
        /*003e*/ 	.short	0x00ff


	//----- nvinfo : EIATTR_NUM_BARRIERS
	.align		4
        /*0040*/ 	.byte	0x02, 0x4c
        /*0042*/ 	.byte	0x01
	.zero		1


	//----- nvinfo : EIATTR_MERCURY_ISA_VERSION
	.align		4
        /*0044*/ 	.byte	0x03, 0x5f
        /*0046*/ 	.short	0x0101


	//----- nvinfo : EIATTR_VRC_CTA_INIT_COUNT
	.align		4
        /*0048*/ 	.byte	0x02, 0x4a
	.zero		1
	.zero		1


	//----- nvinfo : EIATTR_EXIT_INSTR_OFFSETS
	.align		4
        /*004c*/ 	.byte	0x04, 0x1c
        /*004e*/ 	.short	(.L_27 - .L_26)


	//   ....[0]....
.L_26:
        /*0050*/ 	.word	0x00000880


	//----- nvinfo : EIATTR_CRS_STACK_SIZE
	.align		4
.L_27:
        /*0054*/ 	.byte	0x04, 0x1e
        /*0056*/ 	.short	(.L_29 - .L_28)
.L_28:
        /*0058*/ 	.word	0x00000000


	//----- nvinfo : EIATTR_CBANK_PARAM_SIZE
	.align		4
.L_29:
        /*005c*/ 	.byte	0x03, 0x19
        /*005e*/ 	.short	0x0018


	//----- nvinfo : EIATTR_PARAM_CBANK
	.align		4
        /*0060*/ 	.byte	0x04, 0x0a
        /*0062*/ 	.short	(.L_31 - .L_30)
	.align		4
.L_30:
        /*0064*/ 	.word	index@(.nv.constant0._Z10Conv3x3_3dPdS_S_)
        /*0068*/ 	.short	0x0380
        /*006a*/ 	.short	0x0018


	//----- nvinfo : EIATTR_SW_WAR
	.align		4
.L_31:
        /*006c*/ 	.byte	0x04, 0x36
        /*006e*/ 	.short	(.L_33 - .L_32)
.L_32:
        /*0070*/ 	.word	0x00000008
.L_33:


//--------------------- .nv.info._Z10Conv1x1_3dPdS_S_ --------------------------
	.section	.nv.info._Z10Conv1x1_3dPdS_S_,"",@"SHT_CUDA_INFO"
	.sectionflags	@""
	.align	4


	//----- nvinfo : EIATTR_CUDA_API_VERSION
	.align		4
        /*0000*/ 	.byte	0x04, 0x37
        /*0002*/ 	.short	(.L_35 - .L_34)
.L_34:
        /*0004*/ 	.word	0x00000082


	//----- nvinfo : EIATTR_KPARAM_INFO
	.align		4
.L_35:
        /*0008*/ 	.byte	0x04, 0x17
        /*000a*/ 	.short	(.L_37 - .L_36)
.L_36:
        /*000c*/ 	.word	0x00000000
        /*0010*/ 	.short	0x0002
        /*0012*/ 	.short	0x0010
        /*0014*/ 	.byte	0x00, 0xf5, 0x21, 0x00


	//----- nvinfo : EIATTR_KPARAM_INFO
	.align		4
.L_37:
        /*0018*/ 	.byte	0x04, 0x17
        /*001a*/ 	.short	(.L_39 - .L_38)
.L_38:
        /*001c*/ 	.word	0x00000000
        /*0020*/ 	.short	0x0001
        /*0022*/ 	.short	0x0008
        /*0024*/ 	.byte	0x00, 0xf5, 0x21, 0x00


	//----- nvinfo : EIATTR_KPARAM_INFO
	.align		4
.L_39:
        /*0028*/ 	.byte	0x04, 0x17
        /*002a*/ 	.short	(.L_41 - .L_40)
.L_40:
        /*002c*/ 	.word	0x00000000
        /*0030*/ 	.short	0x0000
        /*0032*/ 	.short	0x0000
        /*0034*/ 	.byte	0x00, 0xf5, 0x21, 0x00


	//----- nvinfo : EIATTR_SPARSE_MMA_MASK
	.align		4
.L_41:
        /*0038*/ 	.byte	0x03, 0x50
        /*003a*/ 	.short	0x0000


	//----- nvinfo : EIATTR_MAXREG_COUNT
	.align		4
        /*003c*/ 	.byte	0x03, 0x1b
        /*003e*/ 	.short	0x00ff


	//----- nvinfo : EIATTR_NUM_BARRIERS
	.align		4
        /*0040*/ 	.byte	0x02, 0x4c
        /*0042*/ 	.byte	0x01
	.zero		1


	//----- nvinfo : EIATTR_MERCURY_ISA_VERSION
	.align		4
        /*0044*/ 	.byte	0x03, 0x5f
        /*0046*/ 	.short	0x0101


	//----- nvinfo : EIATTR_VRC_CTA_INIT_COUNT
	.align		4
        /*0048*/ 	.byte	0x02, 0x4a
	.zero		1
	.zero		1


	//----- nvinfo : EIATTR_EXIT_INSTR_OFFSETS
	.align		4
        /*004c*/ 	.byte	0x04, 0x1c
        /*004e*/ 	.short	(.L_43 - .L_42)


	//   ....[0]....
.L_42:
        /*0050*/ 	.word	0x00000590


	//----- nvinfo : EIATTR_CBANK_PARAM_SIZE
	.align		4
.L_43:
        /*0054*/ 	.byte	0x03, 0x19
        /*0056*/ 	.short	0x0018


	//----- nvinfo : EIATTR_PARAM_CBANK
	.align		4
        /*0058*/ 	.byte	0x04, 0x0a
        /*005a*/ 	.short	(.L_45 - .L_44)
	.align		4
.L_44:
        /*005c*/ 	.word	index@(.nv.constant0._Z10Conv1x1_3dPdS_S_)
        /*0060*/ 	.short	0x0380
        /*0062*/ 	.short	0x0018


	//----- nvinfo : EIATTR_SW_WAR
	.align		4
.L_45:
        /*0064*/ 	.byte	0x04, 0x36
        /*0066*/ 	.short	(.L_47 - .L_46)
.L_46:
        /*0068*/ 	.word	0x00000008
.L_47:


//--------------------- .nv.info._Z10Conv3x3_2dPdS_S_ --------------------------
	.section	.nv.info._Z10Conv3x3_2dPdS_S_,"",@"SHT_CUDA_INFO"
	.sectionflags	@""
	.align	4


	//----- nvinfo : EIATTR_CUDA_API_VERSION
	.align		4
        /*0000*/ 	.byte	0x04, 0x37
        /*0002*/ 	.short	(.L_49 - .L_48)
.L_48:
        /*0004*/ 	.word	0x00000082


	//----- nvinfo : EIATTR_KPARAM_INFO
	.align		4
.L_49:
        /*0008*/ 	.byte	0x04, 0x17
        /*000a*/ 	.short	(.L_51 - .L_50)
.L_50:
        /*000c*/ 	.word	0x00000000
        /*0010*/ 	.short	0x0002
        /*0012*/ 	.short	0x0010
        /*0014*/ 	.byte	0x00, 0xf5, 0x21, 0x00


	//----- nvinfo : EIATTR_KPARAM_INFO
	.align		4
.L_51:
        /*0018*/ 	.byte	0x04, 0x17
        /*001a*/ 	.short	(.L_53 - .L_52)
.L_52:
        /*001c*/ 	.word	0x00000000
        /*0020*/ 	.short	0x0001
        /*0022*/ 	.short	0x0008
        /*0024*/ 	.byte	0x00, 0xf5, 0x21, 0x00


	//----- nvinfo : EIATTR_KPARAM_INFO
	.align		4
.L_53:
        /*0028*/ 	.byte	0x04, 0x17
        /*002a*/ 	.short	(.L_55 - .L_54)
.L_54:
        /*002c*/ 	.word	0x00000000
        /*0030*/ 	.short	0x0000
        /*0032*/ 	.short	0x0000
        /*0034*/ 	.byte	0x00, 0xf5, 0x21, 0x00


	//----- nvinfo : EIATTR_SPARSE_MMA_MASK
	.align		4
.L_55:
        /*0038*/ 	.byte	0x03, 0x50
        /*003a*/ 	.short	0x0000


	//----- nvinfo : EIATTR_MAXREG_COUNT
	.align		4
        /*003c*/ 	.byte	0x03, 0x1b
        /*003e*/ 	.short	0x00ff


	//----- nvinfo : EIATTR_NUM_BARRIERS
	.align		4
        /*0040*/ 	.byte	0x02, 0x4c
        /*0042*/ 	.byte	0x01
	.zero		1


	//----- nvinfo : EIATTR_MERCURY_ISA_VERSION
	.align		4
        /*0044*/ 	.byte	0x03, 0x5f
        /*0046*/ 	.short	0x0101


	//----- nvinfo : EIATTR_VRC_CTA_INIT_COUNT
	.align		4
        /*0048*/ 	.byte	0x02, 0x4a
	.zero		1
	.zero		1


	//----- nvinfo : EIATTR_EXIT_INSTR_OFFSETS
	.align		4
        /*004c*/ 	.byte	0x04, 0x1c
        /*004e*/ 	.short	(.L_57 - .L_56)


	//   ....[0]....
.L_56:
        /*0050*/ 	.word	0x000006a0


	//----- nvinfo : EIATTR_CRS_STACK_SIZE
	.align		4
.L_57:
        /*0054*/ 	.byte	0x04, 0x1e
        /*0056*/ 	.short	(.L_59 - .L_58)
.L_58:
        /*0058*/ 	.word	0x00000000


	//----- nvinfo : EIATTR_CBANK_PARAM_SIZE
	.align		4
.L_59:
        /*005c*/ 	.byte	0x03, 0x19
        /*005e*/ 	.short	0x0018


	//----- nvinfo : EIATTR_PARAM_CBANK
	.align		4
        /*0060*/ 	.byte	0x04, 0x0a
        /*0062*/ 	.short	(.L_61 - .L_60)
	.align		4
.L_60:
        /*0064*/ 	.word	index@(.nv.constant0._Z10Conv3x3_2dPdS_S_)
        /*0068*/ 	.short	0x0380
        /*006a*/ 	.short	0x0018


	//----- nvinfo : EIATTR_SW_WAR
	.align		4
.L_61:
        /*006c*/ 	.byte	0x04, 0x36
        /*006e*/ 	.short	(.L_63 - .L_62)
.L_62:
        /*0070*/ 	.word	0x00000008
.L_63:


//--------------------- .nv.callgraph             --------------------------
	.section	.nv.callgraph,"",@"SHT_CUDA_CALLGRAPH"
	.align	4
	.sectionentsize	8
	.align		4
        /*0000*/ 	.word	0x00000000
	.align		4
        /*0004*/ 	.word	0xffffffff
	.align		4
        /*0008*/ 	.word	0x00000000
	.align		4
        /*000c*/ 	.word	0xfffffffe
	.align		4
        /*0010*/ 	.word	0x00000000
	.align		4
        /*0014*/ 	.word	0xfffffffd
	.align		4
        /*0018*/ 	.word	0x00000000
	.align		4
        /*001c*/ 	.word	0xfffffffc


//--------------------- .text._Z10Conv3x3_3dPdS_S_ --------------------------
	.section	.text._Z10Conv3x3_3dPdS_S_,"ax",@progbits
	.align	128
        .global         _Z10Conv3x3_3dPdS_S_
        .type           _Z10Conv3x3_3dPdS_S_,@function
        .size           _Z10Conv3x3_3dPdS_S_,(.L_x_11 - _Z10Conv3x3_3dPdS_S_)
        .other          _Z10Conv3x3_3dPdS_S_,@"STO_CUDA_ENTRY STV_DEFAULT"
_Z10Conv3x3_3dPdS_S_:
.text._Z10Conv3x3_3dPdS_S_:
[----:B------:R-:W-:Y:S01]  /*0000*/  LDC R1, c[0x0][0x37c] ;  /* 0x0000df00ff017b82 */ /* 0x000fe20000000800 */
[----:B------:R-:W0:Y:S07]  /*0010*/  S2R R3, SR_TID.Y ;  /* 0x0000000000037919 */ /* 0x000e2e0000002200 */
[----:B------:R-:W1:Y:S01]  /*0020*/  S2UR UR6, SR_CgaCtaId ;  /* 0x00000000000679c3 */ /* 0x000e620000008800 */
[----:B------:R-:W-:Y:S01]  /*0030*/  UMOV UR4, 0x400 ;  /* 0x0000040000047882 */ /* 0x000fe20000000000 */
[----:B------:R-:W-:Y:S01]  /*0040*/  CS2R R8, SRZ ;  /* 0x0000000000087805 */ /* 0x000fe2000001ff00 */
[----:B------:R-:W2:Y:S01]  /*0050*/  S2R R7, SR_TID.X ;  /* 0x0000000000077919 */ /* 0x000ea20000002100 */
[----:B------:R-:W-:Y:S01]  /*0060*/  UIADD3 UR5, UPT, UPT, UR4, 0x2000, URZ ;  /* 0x0000200004057890 */ /* 0x000fe2000fffe0ff */
[----:B------:R-:W3:Y:S01]  /*0070*/  LDCU.64 UR8, c[0x0][0x358] ;  /* 0x00006b00ff0877ac */ /* 0x000ee20008000a00 */
[----:B------:R-:W4:Y:S02]  /*0080*/  S2R R16, SR_CTAID.Y ;  /* 0x0000000000107919 */ /* 0x000f240000002600 */
[----:B------:R-:W5:Y:S01]  /*0090*/  LDC.64 R20, c[0x0][0x388] ;  /* 0x0000e200ff147b82 */ /* 0x000f620000000a00 */
[----:B------:R-:W3:Y:S01]  /*00a0*/  S2R R4, SR_CTAID.X ;  /* 0x0000000000047919 */ /* 0x000ee20000002500 */
[----:B------:R-:W3:Y:S06]  /*00b0*/  S2R R0, SR_CTAID.Z ;  /* 0x0000000000007919 */ /* 0x000eec0000002700 */
[----:B------:R-:W5:Y:S01]  /*00c0*/  LDC.64 R18, c[0x0][0x380] ;  /* 0x0000e000ff127b82 */ /* 0x000f620000000a00 */
[----:B-1----:R-:W-:-:S02]  /*00d0*/  ULEA UR4, UR6, UR4, 0x18 ;  /* 0x0000000406047291 */ /* 0x002fc4000f8ec0ff */
[----:B------:R-:W-:Y:S01]  /*00e0*/  ULEA UR5, UR6, UR5, 0x18 ;  /* 0x0000000506057291 */ /* 0x000fe2000f8ec0ff */
[----:B0-----:R-:W-:Y:S02]  /*00f0*/  ISETP.GE.U32.AND P0, PT, R3, 0x1f, PT ;  /* 0x0000001f0300780c */ /* 0x001fe40003f06070 */
[----:B--2---:R-:W-:Y:S02]  /*0100*/  IADD3 R2, PT, PT, R7, -0x1, RZ ;  /* 0xffffffff07027810 */ /* 0x004fe40007ffe0ff */
[-C--:B------:R-:W-:Y:S02]  /*0110*/  LEA R5, R3, R7.reuse, 0x5 ;  /* 0x0000000703057211 */ /* 0x080fe400078e28ff */
[----:B------:R-:W-:Y:S01]  /*0120*/  ISETP.LT.U32.AND P0, PT, R2, 0x1e, !P0 ;  /* 0x0000001e0200780c */ /* 0x000fe20004701070 */
[C---:B----4-:R-:W-:Y:S01]  /*0130*/  IMAD R2, R16.reuse, 0x1c40, R7 ;  /* 0x00001c4010027824 */ /* 0x050fe200078e0207 */
[----:B------:R-:W-:Y:S01]  /*0140*/  ISETP.GT.U32.AND P1, PT, R5, 0x383, PT ;  /* 0x000003830500780c */ /* 0x000fe20003f24070 */
[----:B------:R-:W-:Y:S01]  /*0150*/  IMAD R16, R16, 0x20, R3 ;  /* 0x0000002010107824 */ /* 0x000fe200078e0203 */
[C---:B------:R-:W-:Y:S01]  /*0160*/  ISETP.NE.AND P0, PT, R3.reuse, RZ, P0 ;  /* 0x000000ff0300720c */ /* 0x040fe20000705270 */
[----:B------:R-:W-:Y:S01]  /*0170*/  IMAD R2, R3, 0xe2, R2 ;  /* 0x000000e203027824 */ /* 0x000fe200078e0202 */
[----:B---3--:R-:W-:Y:S01]  /*0180*/  LEA R7, R4, R7, 0x5 ;  /* 0x0000000704077211 */ /* 0x008fe200078e28ff */
[----:B------:R-:W-:Y:S01]  /*0190*/  IMAD R3, R0, 0xa8c, R5 ;  /* 0x00000a8c00037824 */ /* 0x000fe200078e0205 */
[----:B------:R-:W-:Y:S01]  /*01a0*/  LEA R6, R5, UR4, 0x3 ;  /* 0x0000000405067c11 */ /* 0x000fe2000f8e18ff */
[--C-:B------:R-:W-:Y:S01]  /*01b0*/  IMAD R4, R4, 0x20, R2.reuse ;  /* 0x0000002004047824 */ /* 0x100fe200078e0202 */
[----:B------:R-:W-:Y:S01]  /*01c0*/  PRMT R2, RZ, 0x7610, R2 ;  /* 0x00007610ff027816 */ /* 0x000fe20000000002 */
[----:B-----5:R-:W-:Y:S01]  /*01d0*/  IMAD.WIDE.U32 R20, R3, 0x8, R20 ;  /* 0x0000000803147825 */ /* 0x020fe200078e0014 */
[----:B------:R-:W-:Y:S01]  /*01e0*/  PRMT R3, RZ, 0x7610, R3 ;  /* 0x00007610ff037816 */ /* 0x000fe20000000003 */
[----:B------:R-:W-:Y:S01]  /*01f0*/  UMOV UR4, URZ ;  /* 0x000000ff00047c82 */ /* 0x000fe20008000000 */
[----:B------:R-:W-:-:S02]  /*0200*/  LEA R5, R5, UR5, 0x3 ;  /* 0x0000000505057c11 */ /* 0x000fc4000f8e18ff */
[----:B------:R-:W-:-:S07]  /*0210*/  IADD3 R4, PT, PT, R4, 0xe3, RZ ;  /* 0x000000e304047810 */ /* 0x000fce0007ffe0ff */
.L_x_3:
[----:B------:R-:W-:Y:S02]  /*0220*/  LOP3.LUT R10, R2, 0xffff, RZ, 0xc0, !PT ;  /* 0x0000ffff020a7812 */ /* 0x000fe400078ec0ff */
[----:B------:R-:W-:Y:S02]  /*0230*/  PRMT R11, R3, 0x9910, RZ ;  /* 0x00009910030b7816 */ /* 0x000fe400000000ff */
[----:B------:R-:W-:-:S04]  /*0240*/  SHF.R.U32.HI R10, RZ, 0x2, R10 ;  /* 0x00000002ff0a7819 */ /* 0x000fc8000001160a */
[----:B------:R-:W-:-:S05]  /*0250*/  LOP3.LUT R10, R10, 0xffff, RZ, 0xc0, !PT ;  /* 0x0000ffff0a0a7812 */ /* 0x000fca00078ec0ff */
[----:B------:R-:W-:-:S05]  /*0260*/  IMAD R10, R10, 0x147b, RZ ;  /* 0x0000147b0a0a7824 */ /* 0x000fca00078e02ff */
[----:B------:R-:W-:-:S04]  /*0270*/  SHF.R.U32.HI R10, RZ, 0x11, R10 ;  /* 0x00000011ff0a7819 */ /* 0x000fc8000001160a */
[----:B------:R-:W-:Y:S01]  /*0280*/  PRMT R12, R10, 0x9910, RZ ;  /* 0x000099100a0c7816 */ /* 0x000fe200000000ff */
[----:B------:R-:W-:-:S03]  /*0290*/  IMAD.MOV.U32 R10, RZ, RZ, R11 ;  /* 0x000000ffff0a7224 */ /* 0x000fc600078e000b */
[----:B------:R-:W-:-:S05]  /*02a0*/  MOV R11, R12 ;  /* 0x0000000c000b7202 */ /* 0x000fca0000000f00 */
[----:B------:R-:W-:-:S05]  /*02b0*/  IMAD R10, R11, 0x64, R10 ;  /* 0x000000640b0a7824 */ /* 0x000fca00078e020a */
[----:B------:R-:W-:-:S04]  /*02c0*/  PRMT R10, R10, 0x9910, RZ ;  /* 0x000099100a0a7816 */ /* 0x000fc800000000ff */
[----:B------:R-:W-:Y:S01]  /*02d0*/  ISETP.NE.OR P2, PT, R10, RZ, P1 ;  /* 0x000000ff0a00720c */ /* 0x000fe20000f45670 */
[----:B------:R-:W-:-:S06]  /*02e0*/  IMAD.WIDE.U32 R10, R4, 0x8, R18 ;  /* 0x00000008040a7825 */ /* 0x000fcc00078e0012 */
[----:B------:R-:W2:Y:S06]  /*02f0*/  LDG.E.64 R10, desc[UR8][R10.64] ;  /* 0x000000080a0a7981 */ /* 0x000eac000c1e1b00 */
[----:B------:R-:W3:Y:S01]  /*0300*/  @!P2 LDG.E.64 R12, desc[UR8][R20.64] ;  /* 0x00000008140ca981 */ /* 0x000ee2000c1e1b00 */
[----:B------:R-:W-:Y:S01]  /*0310*/  UIADD3 UR4, UPT, UPT, UR4, 0x1, URZ ;  /* 0x0000000104047890 */ /* 0x000fe2000fffe0ff */
[----:B------:R-:W-:Y:S03]  /*0320*/  BSSY.RECONVERGENT B0, `(.L_x_0) ;  /* 0x000004b000007945 */ /* 0x000fe60003800200 */
[----:B------:R-:W-:Y:S01]  /*0330*/  UISETP.NE.AND UP0, UPT, UR4, 0x12c, UPT ;  /* 0x0000012c0400788c */ /* 0x000fe2000bf05270 */
[----:B--2---:R0:W-:Y:S04]  /*0340*/  STS.64 [R6], R10 ;  /* 0x0000000a06007388 */ /* 0x0041e80000000a00 */
[----:B---3--:R0:W-:Y:S01]  /*0350*/  @!P2 STS.64 [R5], R12 ;  /* 0x0000000c0500a388 */ /* 0x0081e20000000a00 */
[----:B------:R-:W-:Y:S06]  /*0360*/  BAR.SYNC.DEFER_BLOCKING 0x0 ;  /* 0x0000000000007b1d */ /* 0x000fec0000010000 */
[----:B------:R-:W-:Y:S05]  /*0370*/  @!P0 BRA `(.L_x_1) ;  /* 0x00000000006c8947 */ /* 0x000fea0003800000 */
[----:B------:R-:W1:Y:S01]  /*0380*/  S2UR UR6, SR_CgaCtaId ;  /* 0x00000000000679c3 */ /* 0x000e620000008800 */
[----:B------:R-:W-:Y:S01]  /*0390*/  UMOV UR5, 0x400 ;  /* 0x0000040000057882 */ /* 0x000fe20000000000 */
[----:B0-----:R-:W-:Y:S04]  /*03a0*/  LDS.64 R10, [R6+-0x108] ;  /* 0xfffef800060a7984 */ /* 0x001fe80000000a00 */
[----:B------:R-:W-:Y:S04]  /*03b0*/  LDS.64 R24, [R6+-0x100] ;  /* 0xffff000006187984 */ /* 0x000fe80000000a00 */
[----:B------:R-:W-:Y:S04]  /*03c0*/  LDS.64 R22, [R6+-0xf8] ;  /* 0xffff080006167984 */ /* 0x000fe80000000a00 */
[----:B------:R-:W-:Y:S01]  /*03d0*/  LDS.64 R26, [R6+-0x8] ;  /* 0xfffff800061a7984 */ /* 0x000fe20000000a00 */
[----:B-1----:R-:W-:-:S09]  /*03e0*/  ULEA UR5, UR6, UR5, 0x18 ;  /* 0x0000000506057291 */ /* 0x002fd2000f8ec0ff */
[----:B------:R-:W0:Y:S02]  /*03f0*/  LDS.128 R12, [UR5+0x2000] ;  /* 0x00200005ff0c7984 */ /* 0x000e240008000c00 */
[----:B0-----:R-:W-:Y:S02]  /*0400*/  DFMA R12, R10, R12, R8 ;  /* 0x0000000c0a0c722b */ /* 0x001fe40000000008 */
[----:B------:R-:W0:Y:S06]  /*0410*/  LDS.128 R8, [UR5+0x2010] ;  /* 0x00201005ff087984 */ /* 0x000e2c0008000c00 */
[----:B------:R-:W-:Y:S01]  /*0420*/  DFMA R14, R24, R14, R12 ;  /* 0x0000000e180e722b */ /* 0x000fe2000000000c */
[----:B------:R-:W-:Y:S07]  /*0430*/  LDS.64 R24, [R6] ;  /* 0x0000000006187984 */ /* 0x000fee0000000a00 */
[----:B0-----:R-:W-:-:S02]  /*0440*/  DFMA R8, R22, R8, R14 ;  /* 0x000000081608722b */ /* 0x001fc4000000000e */
[----:B------:R-:W0:Y:S04]  /*0450*/  LDS.128 R12, [UR5+0x2020] ;  /* 0x00202005ff0c7984 */ /* 0x000e280008000c00 */
[----:B------:R-:W1:Y:S02]  /*0460*/  LDS.64 R22, [R6+0x8] ;  /* 0x0000080006167984 */ /* 0x000e640000000a00 */
[----:B------:R-:W-:Y:S02]  /*0470*/  DFMA R8, R26, R10, R8 ;  /* 0x0000000a1a08722b */ /* 0x000fe40000000008 */
[----:B------:R-:W-:Y:S06]  /*0480*/  LDS.64 R26, [R6+0xf8] ;  /* 0x0000f800061a7984 */ /* 0x000fec0000000a00 */
[----:B0-----:R-:W-:-:S02]  /*0490*/  DFMA R24, R24, R12, R8 ;  /* 0x0000000c1818722b */ /* 0x001fc40000000008 */
[----:B------:R-:W0:Y:S04]  /*04a0*/  LDS.128 R8, [UR5+0x2030] ;  /* 0x00203005ff087984 */ /* 0x000e280008000c00 */
[----:B------:R-:W2:Y:S02]  /*04b0*/  LDS.64 R12, [R6+0x100] ;  /* 0x00010000060c7984 */ /* 0x000ea40000000a00 */
[----:B-1----:R-:W-:Y:S02]  /*04c0*/  DFMA R24, R22, R14, R24 ;  /* 0x0000000e1618722b */ /* 0x002fe40000000018 */
[----:B------:R-:W-:Y:S04]  /*04d0*/  LDS.64 R14, [R6+0x108] ;  /* 0x00010800060e7984 */ /* 0x000fe80000000a00 */
[----:B------:R-:W1:Y:S02]  /*04e0*/  LDS.64 R22, [UR5+0x2040] ;  /* 0x00204005ff167984 */ /* 0x000e640008000a00 */
[----:B0-----:R-:W-:-:S08]  /*04f0*/  DFMA R8, R26, R8, R24 ;  /* 0x000000081a08722b */ /* 0x001fd00000000018 */
[----:B--2---:R-:W-:-:S08]  /*0500*/  DFMA R8, R12, R10, R8 ;  /* 0x0000000a0c08722b */ /* 0x004fd00000000008 */
[----:B-1----:R-:W-:Y:S01]  /*0510*/  DFMA R8, R22, R14, R8 ;  /* 0x0000000e1608722b */ /* 0x002fe20000000008 */
[----:B------:R-:W-:Y:S10]  /*0520*/  BRA `(.L_x_2) ;  /* 0x0000000000a87947 */ /* 0x000ff40003800000 */
.L_x_1:
[----:B0-----:R-:W-:-:S04]  /*0530*/  VIADD R11, R4, 0xffffff1d ;  /* 0xffffff1d040b7836 */ /* 0x001fc80000000000 */
[----:B------:R-:W-:-:S06]  /*0540*/  IMAD.WIDE.U32 R10, R11, 0x8, R18 ;  /* 0x000000080b0a7825 */ /* 0x000fcc00078e0012 */
[----:B------:R-:W2:Y:S01]  /*0550*/  LDG.E.64 R10, desc[UR8][R10.64] ;  /* 0x000000080a0a7981 */ /* 0x000ea2000c1e1b00 */
[----:B------:R-:W-:-:S05]  /*0560*/  IADD3 R27, PT, PT, R4, -0xe2, RZ ;  /* 0xffffff1e041b7810 */ /* 0x000fca0007ffe0ff */
[----:B------:R-:W-:-:S06]  /*0570*/  IMAD.WIDE.U32 R26, R27, 0x8, R18 ;  /* 0x000000081b1a7825 */ /* 0x000fcc00078e0012 */
[----:B------:R-:W3:Y:S01]  /*0580*/  LDG.E.64 R26, desc[UR8][R26.64] ;  /* 0x000000081a1a7981 */ /* 0x000ee2000c1e1b00 */
[----:B------:R-:W-:-:S04]  /*0590*/  VIADD R25, R4, 0xffffff1f ;  /* 0xffffff1f04197836 */ /* 0x000fc80000000000 */
[----:B------:R-:W-:-:S06]  /*05a0*/  IMAD.WIDE.U32 R24, R25, 0x8, R18 ;  /* 0x0000000819187825 */ /* 0x000fcc00078e0012 */
[----:B------:R-:W4:Y:S01]  /*05b0*/  LDG.E.64 R24, desc[UR8][R24.64] ;  /* 0x0000000818187981 */ /* 0x000f22000c1e1b00 */
[----:B------:R-:W-:-:S05]  /*05c0*/  IADD3 R23, PT, PT, R4, -0x1, RZ ;  /* 0xffffffff04177810 */ /* 0x000fca0007ffe0ff */
[----:B------:R-:W-:-:S06]  /*05d0*/  IMAD.WIDE.U32 R22, R23, 0x8, R18 ;  /* 0x0000000817167825 */ /* 0x000fcc00078e0012 */
[----:B------:R-:W5:Y:S01]  /*05e0*/  LDG.E.64 R22, desc[UR8][R22.64] ;  /* 0x0000000816167981 */ /* 0x000f62000c1e1b00 */
[----:B------:R-:W0:Y:S01]  /*05f0*/  S2UR UR6, SR_CgaCtaId ;  /* 0x00000000000679c3 */ /* 0x000e220000008800 */
[----:B------:R-:W-:Y:S02]  /*0600*/  UMOV UR5, 0x400 ;  /* 0x0000040000057882 */ /* 0x000fe40000000000 */
[----:B0-----:R-:W-:-:S09]  /*0610*/  ULEA UR5, UR6, UR5, 0x18 ;  /* 0x0000000506057291 */ /* 0x001fd2000f8ec0ff */
[----:B------:R-:W2:Y:S02]  /*0620*/  LDS.128 R12, [UR5+0x2000] ;  /* 0x00200005ff0c7984 */ /* 0x000ea40008000c00 */
[----:B--2---:R-:W-:Y:S02]  /*0630*/  DFMA R12, R12, R10, R8 ;  /* 0x0000000a0c0c722b */ /* 0x004fe40000000008 */
[----:B------:R-:W4:Y:S06]  /*0640*/  LDS.128 R8, [UR5+0x2010] ;  /* 0x00201005ff087984 */ /* 0x000f2c0008000c00 */
[----:B---3--:R-:W-:Y:S01]  /*0650*/  DFMA R12, R26, R14, R12 ;  /* 0x0000000e1a0c722b */ /* 0x008fe2000000000c */
[----:B------:R-:W-:-:S04]  /*0660*/  VIADD R27, R4, 0x1 ;  /* 0x00000001041b7836 */ /* 0x000fc80000000000 */
[----:B------:R-:W-:-:S06]  /*0670*/  IMAD.WIDE.U32 R26, R27, 0x8, R18 ;  /* 0x000000081b1a7825 */ /* 0x000fcc00078e0012 */
[----:B------:R-:W2:Y:S01]  /*0680*/  LDG.E.64 R26, desc[UR8][R26.64] ;  /* 0x000000081a1a7981 */ /* 0x000ea2000c1e1b00 */
[----:B----4-:R-:W-:-:S03]  /*0690*/  DFMA R24, R8, R24, R12 ;  /* 0x000000180818722b */ /* 0x010fc6000000000c */
[----:B------:R-:W-:Y:S04]  /*06a0*/  LDS.64 R8, [R6] ;  /* 0x0000000006087984 */ /* 0x000fe80000000a00 */
[----:B------:R-:W0:Y:S01]  /*06b0*/  LDS.128 R12, [UR5+0x2020] ;  /* 0x00202005ff0c7984 */ /* 0x000e220008000c00 */
[----:B-----5:R-:W-:Y:S01]  /*06c0*/  DFMA R10, R22, R10, R24 ;  /* 0x0000000a160a722b */ /* 0x020fe20000000018 */
[C---:B------:R-:W-:Y:S01]  /*06d0*/  IADD3 R23, PT, PT, R4.reuse, 0xe1, RZ ;  /* 0x000000e104177810 */ /* 0x040fe20007ffe0ff */
[----:B------:R-:W-:-:S04]  /*06e0*/  VIADD R25, R4, 0xe2 ;  /* 0x000000e204197836 */ /* 0x000fc80000000000 */
[----:B------:R-:W-:-:S04]  /*06f0*/  IMAD.WIDE.U32 R22, R23, 0x8, R18 ;  /* 0x0000000817167825 */ /* 0x000fc800078e0012 */
[----:B------:R-:W-:Y:S02]  /*0700*/  IMAD.WIDE.U32 R24, R25, 0x8, R18 ;  /* 0x0000000819187825 */ /* 0x000fe400078e0012 */
[----:B------:R-:W3:Y:S04]  /*0710*/  LDG.E.64 R22, desc[UR8][R22.64] ;  /* 0x0000000816167981 */ /* 0x000ee8000c1e1b00 */
[----:B------:R-:W4:Y:S01]  /*0720*/  LDG.E.64 R24, desc[UR8][R24.64] ;  /* 0x0000000818187981 */ /* 0x000f22000c1e1b00 */
[----:B0-----:R-:W-:Y:S01]  /*0730*/  DFMA R8, R8, R12, R10 ;  /* 0x0000000c0808722b */ /* 0x001fe2000000000a */
[----:B------:R-:W-:-:S05]  /*0740*/  IADD3 R13, PT, PT, R4, 0xe3, RZ ;  /* 0x000000e3040d7810 */ /* 0x000fca0007ffe0ff */
[----:B------:R-:W-:-:S06]  /*0750*/  IMAD.WIDE.U32 R12, R13, 0x8, R18 ;  /* 0x000000080d0c7825 */ /* 0x000fcc00078e0012 */
[----:B------:R-:W5:Y:S01]  /*0760*/  LDG.E.64 R12, desc[UR8][R12.64] ;  /* 0x000000080c0c7981 */ /* 0x000f62000c1e1b00 */
[----:B--2---:R-:W-:-:S03]  /*0770*/  DFMA R26, R26, R14, R8 ;  /* 0x0000000e1a1a722b */ /* 0x004fc60000000008 */
[----:B------:R-:W3:Y:S04]  /*0780*/  LDS.128 R8, [UR5+0x2030] ;  /* 0x00203005ff087984 */ /* 0x000ee80008000c00 */
[----:B------:R-:W5:Y:S01]  /*0790*/  LDS.64 R14, [UR5+0x2040] ;  /* 0x00204005ff0e7984 */ /* 0x000f620008000a00 */
[----:B---3--:R-:W-:-:S08]  /*07a0*/  DFMA R8, R8, R22, R26 ;  /* 0x000000160808722b */ /* 0x008fd0000000001a */
[----:B----4-:R-:W-:-:S08]  /*07b0*/  DFMA R8, R24, R10, R8 ;  /* 0x0000000a1808722b */ /* 0x010fd00000000008 */
[----:B-----5:R-:W-:-:S11]  /*07c0*/  DFMA R8, R14, R12, R8 ;  /* 0x0000000c0e08722b */ /* 0x020fd60000000008 */
.L_x_2:
[----:B------:R-:W-:Y:S05]  /*07d0*/  BSYNC.RECONVERGENT B0 ;  /* 0x0000000000007941 */ /* 0x000fea0003800200 */
.L_x_0:
[----:B------:R-:W-:Y:S01]  /*07e0*/  BAR.SYNC.DEFER_BLOCKING 0x0 ;  /* 0x0000000000007b1d */ /* 0x000fe20000010000 */
[----:B------:R-:W-:Y:S01]  /*07f0*/  VIADD R3, R3, 0xffffffff ;  /* 0xffffffff03037836 */ /* 0x000fe20000000000 */
[----:B------:R-:W-:Y:S01]  /*0800*/  IADD3 R2, PT, PT, R2, 0x1, RZ ;  /* 0x0000000102027810 */ /* 0x000fe20007ffe0ff */
[----:B------:R-:W-:-:S03]  /*0810*/  VIADD R4, R4, 0xc784 ;  /* 0x0000c78404047836 */ /* 0x000fc60000000000 */
[----:B------:R-:W-:Y:S05]  /*0820*/  BRA.U UP0, `(.L_x_3) ;  /* 0xfffffff9007c7547 */ /* 0x000fea000b83ffff */
[----:B------:R-:W0:Y:S01]  /*0830*/  LDC.64 R2, c[0x0][0x390] ;  /* 0x0000e400ff027b82 */ /* 0x000e220000000a00 */
[----:B------:R-:W-:-:S04]  /*0840*/  IMAD R7, R0, 0xc400, R7 ;  /* 0x0000c40000077824 */ /* 0x000fc800078e0207 */
[----:B------:R-:W-:-:S04]  /*0850*/  IMAD R7, R16, 0xe0, R7 ;  /* 0x000000e010077824 */ /* 0x000fc800078e0207 */
[----:B0-----:R-:W-:-:S05]  /*0860*/  IMAD.WIDE.U32 R2, R7, 0x8, R2 ;  /* 0x0000000807027825 */ /* 0x001fca00078e0002 */
[----:B------:R-:W-:Y:S01]  /*0870*/  STG.E.64 desc[UR8][R2.64], R8 ;  /* 0x0000000802007986 */ /* 0x000fe2000c101b08 */
[----:B------:R-:W-:Y:S05]  /*0880*/  EXIT ;  /* 0x000000000000794d */ /* 0x000fea0003800000 */
.L_x_4:
[----:B------:R-:W-:-:S00]  /*0890*/  BRA `(.L_x_4) ;  /* 0xfffffffc00fc7947 */ /* 0x000fc0000383ffff */
[----:B------:R-:W-:-:S00]  /*08a0*/  NOP ;  /* 0x0000000000007918 */ /* 0x000fc00000000000 */
        /* <DEDUP_REMOVED lines=13> */
.L_x_11:


//--------------------- .text._Z10Conv1x1_3dPdS_S_ --------------------------
	.section	.text._Z10Conv1x1_3dPdS_S_,"ax",@progbits
	.align	128
        .global         _Z10Conv1x1_3dPdS_S_
        .type           _Z10Conv1x1_3dPdS_S_,@function
        .size           _Z10Conv1x1_3dPdS_S_,(.L_x_12 - _Z10Conv1x1_3dPdS_S_)
        .other          _Z10Conv1x1_3dPdS_S_,@"STO_CUDA_ENTRY STV_DEFAULT"
_Z10Conv1x1_3dPdS_S_:
.text._Z10Conv1x1_3dPdS_S_:
[----:B------:R-:W-:Y:S01]  /*0000*/  LDC R1, c[0x0][0x37c] ;  /* 0x0000df00ff017b82 */ /* 0x000fe20000000800 */
[----:B------:R-:W0:Y:S01]  /*0010*/  S2R R10, SR_TID.X ;  /* 0x00000000000a7919 */ /* 0x000e220000002100 */
[----:B------:R-:W1:Y:S01]  /*0020*/  LDCU.64 UR6, c[0x0][0x358] ;  /* 0x00006b00ff0677ac */ /* 0x000e620008000a00 */
[----:B------:R-:W0:Y:S01]  /*0030*/  S2R R13, SR_TID.Y ;  /* 0x00000000000d7919 */ /* 0x000e220000002200 */
[----:B------:R-:W2:Y:S01]  /*0040*/  S2R R0, SR_CTAID.Z ;  /* 0x0000000000007919 */ /* 0x000ea20000002700 */
[----:B0-----:R-:W-:-:S04]  /*0050*/  LEA R3, R13, R10, 0x5 ;  /* 0x0000000a0d037211 */ /* 0x001fc800078e28ff */
[----:B------:R-:W-:-:S13]  /*0060*/  ISETP.GT.U32.AND P0, PT, R3, 0x12b, PT ;  /* 0x0000012b0300780c */ /* 0x000fda0003f04070 */
[----:B------:R-:W0:Y:S01]  /*0070*/  @!P0 LDC.64 R4, c[0x0][0x388] ;  /* 0x0000e200ff048b82 */ /* 0x000e220000000a00 */
[----:B--2---:R-:W-:-:S04]  /*0080*/  @!P0 IMAD R7, R0, 0x12c, R3 ;  /* 0x0000012c00078824 */ /* 0x004fc800078e0203 */
[----:B0-----:R-:W-:-:S03]  /*0090*/  @!P0 IMAD.WIDE.U32 R4, R7, 0x8, R4 ;  /* 0x0000000807048825 */ /* 0x001fc600078e0004 */
[----:B------:R-:W0:Y:S02]  /*00a0*/  S2UR UR5, SR_CgaCtaId ;  /* 0x00000000000579c3 */ /* 0x000e240000008800 */
[----:B-1----:R1:W2:Y:S01]  /*00b0*/  @!P0 LDG.E.64 R8, desc[UR6][R4.64] ;  /* 0x0000000604088981 */ /* 0x0022a2000c1e1b00 */
[----:B------:R-:W-:Y:S01]  /*00c0*/  UMOV UR4, 0x400 ;  /* 0x0000040000047882 */ /* 0x000fe20000000000 */
[----:B------:R-:W-:Y:S01]  /*00d0*/  CS2R R22, SRZ ;  /* 0x0000000000167805 */ /* 0x000fe2000001ff00 */
[----:B------:R-:W3:Y:S03]  /*00e0*/  S2R R2, SR_CTAID.Y ;  /* 0x0000000000027919 */ /* 0x000ee60000002600 */
[----:B------:R-:W4:Y:S01]  /*00f0*/  LDC.64 R6, c[0x0][0x380] ;  /* 0x0000e000ff067b82 */ /* 0x000f220000000a00 */
[----:B------:R-:W5:Y:S01]  /*0100*/  S2R R15, SR_CTAID.X ;  /* 0x00000000000f7919 */ /* 0x000f620000002500 */
[----:B-1----:R-:W-:Y:S01]  /*0110*/  HFMA2 R4, -RZ, RZ, 0, 0 ;  /* 0x00000000ff047431 */ /* 0x002fe200000001ff */
[----:B0-----:R-:W-:-:S06]  /*0120*/  ULEA UR4, UR5, UR4, 0x18 ;  /* 0x0000000405047291 */ /* 0x001fcc000f8ec0ff */
[----:B------:R-:W-:Y:S02]  /*0130*/  @!P0 LEA R11, R3, UR4, 0x3 ;  /* 0x00000004030b8c11 */ /* 0x000fe4000f8e18ff */
[----:B---3--:R-:W-:Y:S02]  /*0140*/  LEA R2, R2, R13, 0x5 ;  /* 0x0000000d02027211 */ /* 0x008fe400078e28ff */
[----:B-----5:R-:W-:-:S05]  /*0150*/  LEA R3, R15, R10, 0x5 ;  /* 0x0000000a0f037211 */ /* 0x020fca00078e28ff */
[----:B------:R-:W-:-:S05]  /*0160*/  IMAD R5, R2, 0xe2, R3 ;  /* 0x000000e202057824 */ /* 0x000fca00078e0203 */
[----:B------:R-:W-:Y:S01]  /*0170*/  IADD3 R5, PT, PT, R5, 0xe3, RZ ;  /* 0x000000e305057810 */ /* 0x000fe20007ffe0ff */
[----:B--2---:R0:W-:Y:S01]  /*0180*/  @!P0 STS.64 [R11], R8 ;  /* 0x000000080b008388 */ /* 0x0041e20000000a00 */
[----:B----4-:R-:W-:Y:S06]  /*0190*/  BAR.SYNC.DEFER_BLOCKING 0x0 ;  /* 0x0000000000007b1d */ /* 0x010fec0000010000 */
.L_x_5:
[----:B------:R-:W-:-:S04]  /*01a0*/  IMAD R17, R4, 0xc784, R5 ;  /* 0x0000c78404117824 */ /* 0x000fc800078e0205 */
[C---:B------:R-:W-:Y:S01]  /*01b0*/  IMAD.WIDE.U32 R14, R17.reuse, 0x8, R6 ;  /* 0x00000008110e7825 */ /* 0x040fe200078e0006 */
[----:B------:R-:W-:-:S05]  /*01c0*/  IADD3 R13, PT, PT, R17, 0xc784, RZ ;  /* 0x0000c784110d7810 */ /* 0x000fca0007ffe0ff */
[----:B------:R-:W2:Y:S01]  /*01d0*/  LDG.E.64 R14, desc[UR6][R14.64] ;  /* 0x000000060e0e7981 */ /* 0x000ea2000c1e1b00 */
[----:B------:R-:W-:-:S06]  /*01e0*/  IMAD.WIDE.U32 R12, R13, 0x8, R6 ;  /* 0x000000080d0c7825 */ /* 0x000fcc00078e0006 */
[----:B------:R-:W3:Y:S01]  /*01f0*/  LDG.E.64 R12, desc[UR6][R12.64] ;  /* 0x000000060c0c7981 */ /* 0x000ee2000c1e1b00 */
[----:B------:R-:W-:-:S05]  /*0200*/  IADD3 R25, PT, PT, R17, 0x18f08, RZ ;  /* 0x00018f0811197810 */ /* 0x000fca0007ffe0ff */
[----:B------:R-:W-:-:S06]  /*0210*/  IMAD.WIDE.U32 R24, R25, 0x8, R6 ;  /* 0x0000000819187825 */ /* 0x000fcc00078e0006 */
[----:B------:R-:W4:Y:S01]  /*0220*/  LDG.E.64 R24, desc[UR6][R24.64] ;  /* 0x0000000618187981 */ /* 0x000f22000c1e1b00 */
[C---:B------:R-:W-:Y:S02]  /*0230*/  IADD3 R21, PT, PT, R17.reuse, 0x2568c, RZ ;  /* 0x0002568c11157810 */ /* 0x040fe40007ffe0ff */
[----:B------:R-:W-:-:S03]  /*0240*/  IADD3 R19, PT, PT, R17, 0x31e10, RZ ;  /* 0x00031e1011137810 */ /* 0x000fc60007ffe0ff */
[----:B------:R-:W-:-:S04]  /*0250*/  IMAD.WIDE.U32 R20, R21, 0x8, R6 ;  /* 0x0000000815147825 */ /* 0x000fc800078e0006 */
[----:B------:R-:W-:Y:S02]  /*0260*/  IMAD.WIDE.U32 R18, R19, 0x8, R6 ;  /* 0x0000000813127825 */ /* 0x000fe400078e0006 */
[----:B------:R-:W5:Y:S04]  /*0270*/  LDG.E.64 R20, desc[UR6][R20.64] ;  /* 0x0000000614147981 */ /* 0x000f68000c1e1b00 */
[----:B------:R-:W5:Y:S01]  /*0280*/  LDG.E.64 R18, desc[UR6][R18.64] ;  /* 0x0000000612127981 */ /* 0x000f62000c1e1b00 */
[----:B------:R-:W-:Y:S02]  /*0290*/  LEA R16, R4, UR4, 0x3 ;  /* 0x0000000404107c11 */ /* 0x000fe4000f8e18ff */
[----:B------:R-:W-:-:S03]  /*02a0*/  IADD3 R29, PT, PT, R17, 0x3e594, RZ ;  /* 0x0003e594111d7810 */ /* 0x000fc60007ffe0ff */
[----:B0-----:R-:W2:Y:S02]  /*02b0*/  LDS.128 R8, [R16] ;  /* 0x0000000010087984 */ /* 0x001ea40000000c00 */
[----:B------:R-:W-:-:S06]  /*02c0*/  IMAD.WIDE.U32 R28, R29, 0x8, R6 ;  /* 0x000000081d1c7825 */ /* 0x000fcc00078e0006 */
[----:B------:R-:W5:Y:S01]  /*02d0*/  LDG.E.64 R28, desc[UR6][R28.64] ;  /* 0x000000061c1c7981 */ /* 0x000f62000c1e1b00 */
[----:B------:R-:W-:-:S05]  /*02e0*/  IADD3 R27, PT, PT, R17, 0x5749c, RZ ;  /* 0x0005749c111b7810 */ /* 0x000fca0007ffe0ff */
[----:B------:R-:W-:-:S06]  /*02f0*/  IMAD.WIDE.U32 R26, R27, 0x8, R6 ;  /* 0x000000081b1a7825 */ /* 0x000fcc00078e0006 */
[----:B------:R-:W5:Y:S01]  /*0300*/  LDG.E.64 R26, desc[UR6][R26.64] ;  /* 0x000000061a1a7981 */ /* 0x000f62000c1e1b00 */
[----:B--2---:R-:W-:-:S08]  /*0310*/  DFMA R8, R14, R8, R22 ;  /* 0x000000080e08722b */ /* 0x004fd00000000016 */
[----:B---3--:R-:W-:Y:S02]  /*0320*/  DFMA R12, R12, R10, R8 ;  /* 0x0000000a0c0c722b */ /* 0x008fe40000000008 */
[----:B------:R-:W4:Y:S01]  /*0330*/  LDS.128 R8, [R16+0x10] ;  /* 0x0000100010087984 */ /* 0x000f220000000c00 */
[----:B------:R-:W-:-:S05]  /*0340*/  IADD3 R23, PT, PT, R17, 0x4ad18, RZ ;  /* 0x0004ad1811177810 */ /* 0x000fca0007ffe0ff */
[----:B------:R-:W-:Y:S01]  /*0350*/  IMAD.WIDE.U32 R22, R23, 0x8, R6 ;  /* 0x0000000817167825 */ /* 0x000fe200078e0006 */
[----:B----4-:R-:W-:Y:S01]  /*0360*/  DFMA R24, R24, R8, R12 ;  /* 0x000000081818722b */ /* 0x010fe2000000000c */
[----:B------:R-:W0:Y:S04]  /*0370*/  LDS.128 R12, [R16+0x20] ;  /* 0x00002000100c7984 */ /* 0x000e280000000c00 */
[----:B------:R1:W2:Y:S03]  /*0380*/  LDG.E.64 R8, desc[UR6][R22.64] ;  /* 0x0000000616087981 */ /* 0x0002a6000c1e1b00 */
[----:B-----5:R-:W-:Y:S01]  /*0390*/  DFMA R10, R20, R10, R24 ;  /* 0x0000000a140a722b */ /* 0x020fe20000000018 */
[----:B------:R-:W-:-:S05]  /*03a0*/  IADD3 R25, PT, PT, R17, 0x63c20, RZ ;  /* 0x00063c2011197810 */ /* 0x000fca0007ffe0ff */
[----:B------:R-:W-:Y:S01]  /*03b0*/  IMAD.WIDE.U32 R24, R25, 0x8, R6 ;  /* 0x0000000819187825 */ /* 0x000fe200078e0006 */
[----:B------:R-:W-:-:S05]  /*03c0*/  IADD3 R21, PT, PT, R17, 0x7cb28, RZ ;  /* 0x0007cb2811157810 */ /* 0x000fca0007ffe0ff */
[----:B------:R-:W3:Y:S01]  /*03d0*/  LDG.E.64 R24, desc[UR6][R24.64] ;  /* 0x0000000618187981 */ /* 0x000ee2000c1e1b00 */
[----:B------:R-:W-:-:S06]  /*03e0*/  IMAD.WIDE.U32 R20, R21, 0x8, R6 ;  /* 0x0000000815147825 */ /* 0x000fcc00078e0006 */
[----:B------:R-:W4:Y:S01]  /*03f0*/  LDG.E.64 R20, desc[UR6][R20.64] ;  /* 0x0000000614147981 */ /* 0x000f22000c1e1b00 */
[----:B0-----:R-:W-:Y:S01]  /*0400*/  DFMA R12, R18, R12, R10 ;  /* 0x0000000c120c722b */ /* 0x001fe2000000000a */
[----:B------:R-:W-:-:S05]  /*0410*/  IADD3 R11, PT, PT, R17, 0x703a4, RZ ;  /* 0x000703a4110b7810 */ /* 0x000fca0007ffe0ff */
[----:B-1----:R-:W-:Y:S01]  /*0420*/  IMAD.WIDE.U32 R22, R11, 0x8, R6 ;  /* 0x000000080b167825 */ /* 0x002fe200078e0006 */
[----:B------:R-:W-:-:S05]  /*0430*/  IADD3 R19, PT, PT, R17, 0x892ac, RZ ;  /* 0x000892ac11137810 */ /* 0x000fca0007ffe0ff */
[----:B------:R-:W5:Y:S01]  /*0440*/  LDG.E.64 R22, desc[UR6][R22.64] ;  /* 0x0000000616167981 */ /* 0x000f62000c1e1b00 */
[----:B------:R-:W-:-:S06]  /*0450*/  IMAD.WIDE.U32 R18, R19, 0x8, R6 ;  /* 0x0000000813127825 */ /* 0x000fcc00078e0006 */
[----:B------:R-:W4:Y:S01]  /*0460*/  LDG.E.64 R18, desc[UR6][R18.64] ;  /* 0x0000000612127981 */ /* 0x000f22000c1e1b00 */
[----:B------:R-:W-:-:S03]  /*0470*/  DFMA R28, R28, R14, R12 ;  /* 0x0000000e1c1c722b */ /* 0x000fc6000000000c */
[----:B------:R-:W2:Y:S01]  /*0480*/  LDS.128 R12, [R16+0x30] ;  /* 0x00003000100c7984 */ /* 0x000ea20000000c00 */
[----:B------:R-:W-:-:S04]  /*0490*/  IADD3 R4, PT, PT, R4, 0xc, RZ ;  /* 0x0000000c04047810 */ /* 0x000fc80007ffe0ff */
[----:B------:R-:W-:Y:S01]  /*04a0*/  ISETP.GE.U32.AND P0, PT, R4, 0x12c, PT ;  /* 0x0000012c0400780c */ /* 0x000fe20003f06070 */
[----:B--2---:R-:W-:Y:S01]  /*04b0*/  DFMA R12, R8, R12, R28 ;  /* 0x0000000c080c722b */ /* 0x004fe2000000001c */
[----:B------:R-:W3:Y:S07]  /*04c0*/  LDS.128 R8, [R16+0x40] ;  /* 0x0000400010087984 */ /* 0x000eee0000000c00 */
[----:B------:R-:W-:Y:S02]  /*04d0*/  DFMA R26, R26, R14, R12 ;  /* 0x0000000e1a1a722b */ /* 0x000fe4000000000c */
[----:B------:R-:W4:Y:S06]  /*04e0*/  LDS.128 R12, [R16+0x50] ;  /* 0x00005000100c7984 */ /* 0x000f2c0000000c00 */
[----:B---3--:R-:W-:-:S08]  /*04f0*/  DFMA R8, R24, R8, R26 ;  /* 0x000000081808722b */ /* 0x008fd0000000001a */
[----:B-----5:R-:W-:-:S08]  /*0500*/  DFMA R8, R22, R10, R8 ;  /* 0x0000000a1608722b */ /* 0x020fd00000000008 */
[----:B----4-:R-:W-:-:S08]  /*0510*/  DFMA R8, R20, R12, R8 ;  /* 0x0000000c1408722b */ /* 0x010fd00000000008 */
[----:B------:R-:W-:Y:S01]  /*0520*/  DFMA R22, R18, R14, R8 ;  /* 0x0000000e1216722b */ /* 0x000fe20000000008 */
[----:B------:R-:W-:Y:S10]  /*0530*/  @!P0 BRA `(.L_x_5) ;  /* 0xfffffffc00188947 */ /* 0x000ff4000383ffff */
[----:B------:R-:W0:Y:S01]  /*0540*/  LDC.64 R4, c[0x0][0x390] ;  /* 0x0000e400ff047b82 */ /* 0x000e220000000a00 */
[----:B------:R-:W-:-:S04]  /*0550*/  IMAD R3, R0, 0xc400, R3 ;  /* 0x0000c40000037824 */ /* 0x000fc800078e0203 */
[----:B------:R-:W-:-:S04]  /*0560*/  IMAD R3, R2, 0xe0, R3 ;  /* 0x000000e002037824 */ /* 0x000fc800078e0203 */
[----:B0-----:R-:W-:-:S05]  /*0570*/  IMAD.WIDE.U32 R2, R3, 0x8, R4 ;  /* 0x0000000803027825 */ /* 0x001fca00078e0004 */
[----:B------:R-:W-:Y:S01]  /*0580*/  STG.E.64 desc[UR6][R2.64], R22 ;  /* 0x0000001602007986 */ /* 0x000fe2000c101b06 */
[----:B------:R-:W-:Y:S05]  /*0590*/  EXIT ;  /* 0x000000000000794d */ /* 0x000fea0003800000 */
.L_x_6:
        /* <DEDUP_REMOVED lines=14> */
.L_x_12:


//--------------------- .text._Z10Conv3x3_2dPdS_S_ --------------------------
	.section	.text._Z10Conv3x3_2dPdS_S_,"ax",@progbits
	.align	128
        .global         _Z10Conv3x3_2dPdS_S_
        .type           _Z10Conv3x3_2dPdS_S_,@function
        .size           _Z10Conv3x3_2dPdS_S_,(.L_x_13 - _Z10Conv3x3_2dPdS_S_)
        .other          _Z10Conv3x3_2dPdS_S_,@"STO_CUDA_ENTRY STV_DEFAULT"
_Z10Conv3x3_2dPdS_S_:
.text._Z10Conv3x3_2dPdS_S_:
[----:B------:R-:W-:Y:S01]  /*0000*/  LDC R1, c[0x0][0x37c] ;  /* 0x0000df00ff017b82 */ /* 0x000fe20000000800 */
[----:B------:R-:W0:Y:S07]  /*0010*/  S2R R15, SR_TID.X ;  /* 0x00000000000f7919 */ /* 0x000e2e0000002100 */
[----:B------:R-:W1:Y:S01]  /*0020*/  LDC.64 R6, c[0x0][0x380] ;  /* 0x0000e000ff067b82 */ /* 0x000e620000000a00 */
[----:B------:R-:W2:Y:S01]  /*0030*/  LDCU.64 UR4, c[0x0][0x358] ;  /* 0x00006b00ff0477ac */ /* 0x000ea20008000a00 */
[----:B------:R-:W3:Y:S01]  /*0040*/  S2R R14, SR_TID.Y ;  /* 0x00000000000e7919 */ /* 0x000ee20000002200 */
[----:B------:R-:W4:Y:S01]  /*0050*/  S2R R3, SR_CTAID.Y ;  /* 0x0000000000037919 */ /* 0x000f220000002600 */
[----:B------:R-:W5:Y:S01]  /*0060*/  S2R R0, SR_CTAID.Z ;  /* 0x0000000000007919 */ /* 0x000f620000002700 */
[----:B------:R-:W2:Y:S01]  /*0070*/  S2R R2, SR_CTAID.X ;  /* 0x0000000000027919 */ /* 0x000ea20000002500 */
[----:B0-----:R-:W-:-:S04]  /*0080*/  ISETP.GT.U32.AND P0, PT, R15, 0x8, PT ;  /* 0x000000080f00780c */ /* 0x001fc80003f04070 */
[----:B---3--:R-:W-:Y:S02]  /*0090*/  ISETP.NE.OR P0, PT, R14, RZ, P0 ;  /* 0x000000ff0e00720c */ /* 0x008fe40000705670 */
[----:B----4-:R-:W-:-:S05]  /*00a0*/  LEA R3, R3, R14, 0x5 ;  /* 0x0000000e03037211 */ /* 0x010fca00078e28ff */
[----:B-----5:R-:W-:Y:S01]  /*00b0*/  IMAD R8, R0, 0xe2, R3 ;  /* 0x000000e200087824 */ /* 0x020fe200078e0203 */
[----:B--2---:R-:W-:-:S05]  /*00c0*/  LEA R5, R2, R15, 0x5 ;  /* 0x0000000f02057211 */ /* 0x004fca00078e28ff */
[----:B------:R-:W0:Y:S01]  /*00d0*/  @!P0 LDC.64 R12, c[0x0][0x388] ;  /* 0x0000e200ff0c8b82 */ /* 0x000e220000000a00 */
[----:B------:R-:W-:-:S05]  /*00e0*/  IMAD R8, R8, 0xe2, RZ ;  /* 0x000000e208087824 */ /* 0x000fca00078e02ff */
[----:B------:R-:W-:-:S05]  /*00f0*/  IADD3 R9, PT, PT, R5, 0xe2, R8 ;  /* 0x000000e205097810 */ /* 0x000fca0007ffe008 */
[----:B------:R-:W-:-:S04]  /*0100*/  VIADD R11, R9, 0x1 ;  /* 0x00000001090b7836 */ /* 0x000fc80000000000 */
[----:B-1----:R-:W-:-:S06]  /*0110*/  IMAD.WIDE.U32 R10, R11, 0x8, R6 ;  /* 0x000000080b0a7825 */ /* 0x002fcc00078e0006 */
[----:B------:R-:W2:Y:S01]  /*0120*/  LDG.E.64 R10, desc[UR4][R10.64] ;  /* 0x000000040a0a7981 */ /* 0x000ea2000c1e1b00 */
[----:B0-----:R-:W-:-:S06]  /*0130*/  @!P0 IMAD.WIDE.U32 R12, R15, 0x8, R12 ;  /* 0x000000080f0c8825 */ /* 0x001fcc00078e000c */
[----:B------:R-:W3:Y:S01]  /*0140*/  @!P0 LDG.E.64 R12, desc[UR4][R12.64] ;  /* 0x000000040c0c8981 */ /* 0x000ee2000c1e1b00 */
[----:B------:R-:W0:Y:S01]  /*0150*/  S2R R19, SR_CgaCtaId ;  /* 0x0000000000137919 */ /* 0x000e220000008800 */
[----:B------:R-:W-:Y:S02]  /*0160*/  MOV R2, 0x400 ;  /* 0x0000040000027802 */ /* 0x000fe40000000f00 */
[----:B------:R-:W-:Y:S02]  /*0170*/  LEA R17, R14, R15, 0x5 ;  /* 0x0000000f0e117211 */ /* 0x000fe400078e28ff */
[----:B------:R-:W-:Y:S02]  /*0180*/  @!P0 IADD3 R4, PT, PT, R2, 0x2000, RZ ;  /* 0x0000200002048810 */ /* 0x000fe40007ffe0ff */
[C---:B0-----:R-:W-:Y:S02]  /*0190*/  LEA R2, R19.reuse, R2, 0x18 ;  /* 0x0000000213027211 */ /* 0x041fe400078ec0ff */
[----:B------:R-:W-:-:S03]  /*01a0*/  @!P0 LEA R16, R19, R4, 0x18 ;  /* 0x0000000413108211 */ /* 0x000fc600078ec0ff */
[----:B------:R-:W-:Y:S01]  /*01b0*/  IMAD R4, R17, 0x8, R2 ;  /* 0x0000000811047824 */ /* 0x000fe200078e0202 */
[C---:B------:R-:W-:Y:S02]  /*01c0*/  @!P0 LEA R17, R15.reuse, R16, 0x3 ;  /* 0x000000100f118211 */ /* 0x040fe400078e18ff */
[----:B------:R-:W-:Y:S01]  /*01d0*/  IADD3 R15, PT, PT, R15, -0x1, RZ ;  /* 0xffffffff0f0f7810 */ /* 0x000fe20007ffe0ff */
[----:B------:R-:W-:Y:S01]  /*01e0*/  BSSY.RECONVERGENT B0, `(.L_x_7) ;  /* 0x0000046000007945 */ /* 0x000fe20003800200 */
[----:B--2---:R0:W-:Y:S04]  /*01f0*/  STS.64 [R4], R10 ;  /* 0x0000000a04007388 */ /* 0x0041e80000000a00 */
[----:B---3--:R0:W-:Y:S01]  /*0200*/  @!P0 STS.64 [R17], R12 ;  /* 0x0000000c11008388 */ /* 0x0081e20000000a00 */
[----:B------:R-:W-:Y:S01]  /*0210*/  BAR.SYNC.DEFER_BLOCKING 0x0 ;  /* 0x0000000000007b1d */ /* 0x000fe20000010000 */
[----:B------:R-:W-:-:S04]  /*0220*/  ISETP.GT.U32.AND P0, PT, R14, 0x1e, PT ;  /* 0x0000001e0e00780c */ /* 0x000fc80003f04070 */
[----:B------:R-:W-:-:S04]  /*0230*/  ISETP.GT.U32.OR P0, PT, R15, 0x1d, P0 ;  /* 0x0000001d0f00780c */ /* 0x000fc80000704470 */
[----:B------:R-:W-:-:S13]  /*0240*/  ISETP.EQ.OR P0, PT, R14, RZ, P0 ;  /* 0x000000ff0e00720c */ /* 0x000fda0000702670 */
[----:B0-----:R-:W-:Y:S05]  /*0250*/  @P0 BRA `(.L_x_8) ;  /* 0x0000000000600947 */ /* 0x001fea0003800000 */
[----:B------:R-:W-:Y:S04]  /*0260*/  LDS.64 R12, [R4+-0x108] ;  /* 0xfffef800040c7984 */ /* 0x000fe80000000a00 */
[----:B------:R-:W0:Y:S04]  /*0270*/  LDS.128 R16, [R2+0x2000] ;  /* 0x0020000002107984 */ /* 0x000e280000000c00 */
[----:B------:R-:W1:Y:S04]  /*0280*/  LDS.64 R22, [R4+-0x100] ;  /* 0xffff000004167984 */ /* 0x000e680000000a00 */
[----:B------:R-:W-:Y:S04]  /*0290*/  LDS.64 R24, [R4+-0xf8] ;  /* 0xffff080004187984 */ /* 0x000fe80000000a00 */
[----:B------:R-:W2:Y:S04]  /*02a0*/  LDS.128 R8, [R2+0x2010] ;  /* 0x0020100002087984 */ /* 0x000ea80000000c00 */
[----:B------:R-:W3:Y:S04]  /*02b0*/  LDS.64 R6, [R4+-0x8] ;  /* 0xfffff80004067984 */ /* 0x000ee80000000a00 */
[----:B------:R-:W-:Y:S04]  /*02c0*/  LDS.64 R20, [R4] ;  /* 0x0000000004147984 */ /* 0x000fe80000000a00 */
[----:B------:R-:W-:Y:S01]  /*02d0*/  LDS.64 R26, [R4+0x108] ;  /* 0x00010800041a7984 */ /* 0x000fe20000000a00 */
[----:B0-----:R-:W-:-:S03]  /*02e0*/  DFMA R16, R12, R16, RZ ;  /* 0x000000100c10722b */ /* 0x001fc600000000ff */
[----:B------:R-:W0:Y:S05]  /*02f0*/  LDS.128 R12, [R2+0x2020] ;  /* 0x00202000020c7984 */ /* 0x000e2a0000000c00 */
[----:B-1----:R-:W-:Y:S01]  /*0300*/  DFMA R16, R22, R18, R16 ;  /* 0x000000121610722b */ /* 0x002fe20000000010 */
[----:B------:R-:W1:Y:S07]  /*0310*/  LDS.64 R22, [R4+0x8] ;  /* 0x0000080004167984 */ /* 0x000e6e0000000a00 */
[----:B--2---:R-:W-:Y:S01]  /*0320*/  DFMA R24, R24, R8, R16 ;  /* 0x000000081818722b */ /* 0x004fe20000000010 */
[----:B------:R-:W-:Y:S04]  /*0330*/  LDS.64 R8, [R4+0xf8] ;  /* 0x0000f80004087984 */ /* 0x000fe80000000a00 */
[----:B------:R-:W2:Y:S03]  /*0340*/  LDS.128 R16, [R2+0x2030] ;  /* 0x0020300002107984 */ /* 0x000ea60000000c00 */
[----:B---3--:R-:W-:Y:S01]  /*0350*/  DFMA R6, R6, R10, R24 ;  /* 0x0000000a0606722b */ /* 0x008fe20000000018 */
[----:B------:R-:W3:Y:S04]  /*0360*/  LDS.64 R10, [R4+0x100] ;  /* 0x00010000040a7984 */ /* 0x000ee80000000a00 */
[----:B------:R-:W4:Y:S03]  /*0370*/  LDS.64 R24, [R2+0x2040] ;  /* 0x0020400002187984 */ /* 0x000f260000000a00 */
[----:B0-----:R-:W-:-:S08]  /*0380*/  DFMA R6, R20, R12, R6 ;  /* 0x0000000c1406722b */ /* 0x001fd00000000006 */
[----:B-1----:R-:W-:-:S08]  /*0390*/  DFMA R6, R22, R14, R6 ;  /* 0x0000000e1606722b */ /* 0x002fd00000000006 */
[----:B--2---:R-:W-:-:S08]  /*03a0*/  DFMA R6, R8, R16, R6 ;  /* 0x000000100806722b */ /* 0x004fd00000000006 */
[----:B---3--:R-:W-:-:S08]  /*03b0*/  DFMA R6, R10, R18, R6 ;  /* 0x000000120a06722b */ /* 0x008fd00000000006 */
[----:B----4-:R-:W-:Y:S01]  /*03c0*/  DFMA R6, R24, R26, R6 ;  /* 0x0000001a1806722b */ /* 0x010fe20000000006 */
[----:B------:R-:W-:Y:S10]  /*03d0*/  BRA `(.L_x_9) ;  /* 0x0000000000987947 */ /* 0x000ff40003800000 */
.L_x_8:
[----:B------:R-:W-:Y:S01]  /*03e0*/  IMAD.IADD R25, R8, 0x1, R5 ;  /* 0x0000000108197824 */ /* 0x000fe200078e0205 */
[C---:B------:R-:W-:Y:S02]  /*03f0*/  IADD3 R15, PT, PT, R9.reuse, -0xe1, RZ ;  /* 0xffffff1f090f7810 */ /* 0x040fe40007ffe0ff */
[----:B------:R-:W-:Y:S01]  /*0400*/  IADD3 R13, PT, PT, R9, -0xe0, RZ ;  /* 0xffffff20090d7810 */ /* 0x000fe20007ffe0ff */
[----:B------:R-:W-:-:S04]  /*0410*/  IMAD.WIDE.U32 R24, R25, 0x8, R6 ;  /* 0x0000000819187825 */ /* 0x000fc800078e0006 */
[----:B------:R-:W-:-:S04]  /*0420*/  IMAD.WIDE.U32 R22, R9, 0x8, R6 ;  /* 0x0000000809167825 */ /* 0x000fc800078e0006 */
[----:B------:R-:W-:Y:S01]  /*0430*/  VIADD R21, R9, 0x2 ;  /* 0x0000000209157836 */ /* 0x000fe20000000000 */
[----:B------:R-:W2:Y:S01]  /*0440*/  LDG.E.64 R24, desc[UR4][R24.64] ;  /* 0x0000000418187981 */ /* 0x000ea2000c1e1b00 */
[----:B------:R-:W-:-:S03]  /*0450*/  IMAD.WIDE.U32 R14, R15, 0x8, R6 ;  /* 0x000000080f0e7825 */ /* 0x000fc600078e0006 */
[----:B------:R-:W3:Y:S04]  /*0460*/  LDG.E.64 R22, desc[UR4][R22.64] ;  /* 0x0000000416167981 */ /* 0x000ee8000c1e1b00 */
[----:B------:R-:W4:Y:S01]  /*0470*/  LDG.E.64 R14, desc[UR4][R14.64] ;  /* 0x000000040e0e7981 */ /* 0x000f22000c1e1b00 */
[--C-:B------:R-:W-:Y:S01]  /*0480*/  IMAD.WIDE.U32 R12, R13, 0x8, R6.reuse ;  /* 0x000000080d0c7825 */ /* 0x100fe200078e0006 */
[C---:B------:R-:W-:Y:S02]  /*0490*/  IADD3 R19, PT, PT, R9.reuse, 0xe2, RZ ;  /* 0x000000e209137810 */ /* 0x040fe40007ffe0ff */
[----:B------:R-:W-:Y:S01]  /*04a0*/  IADD3 R17, PT, PT, R9, 0xe3, RZ ;  /* 0x000000e309117810 */ /* 0x000fe20007ffe0ff */
[----:B------:R-:W-:Y:S04]  /*04b0*/  LDS.64 R26, [R2+0x2040] ;  /* 0x00204000021a7984 */ /* 0x000fe80000000a00 */
[----:B------:R-:W5:Y:S01]  /*04c0*/  LDG.E.64 R12, desc[UR4][R12.64] ;  /* 0x000000040c0c7981 */ /* 0x000f62000c1e1b00 */
[----:B------:R-:W-:-:S04]  /*04d0*/  IMAD.WIDE.U32 R20, R21, 0x8, R6 ;  /* 0x0000000815147825 */ /* 0x000fc800078e0006 */
[--C-:B------:R-:W-:Y:S02]  /*04e0*/  IMAD.WIDE.U32 R18, R19, 0x8, R6.reuse ;  /* 0x0000000813127825 */ /* 0x100fe400078e0006 */
[----:B------:R-:W3:Y:S02]  /*04f0*/  LDG.E.64 R20, desc[UR4][R20.64] ;  /* 0x0000000414147981 */ /* 0x000ee4000c1e1b00 */
[----:B------:R-:W-:Y:S02]  /*0500*/  IMAD.WIDE.U32 R16, R17, 0x8, R6 ;  /* 0x0000000811107825 */ /* 0x000fe400078e0006 */
[----:B------:R-:W3:Y:S01]  /*0510*/  LDG.E.64 R18, desc[UR4][R18.64] ;  /* 0x0000000412127981 */ /* 0x000ee2000c1e1b00 */
[----:B------:R-:W-:-:S03]  /*0520*/  IADD3 R9, PT, PT, R9, 0xe4, RZ ;  /* 0x000000e409097810 */ /* 0x000fc60007ffe0ff */
[----:B------:R-:W3:Y:S02]  /*0530*/  LDG.E.64 R16, desc[UR4][R16.64] ;  /* 0x0000000410107981 */ /* 0x000ee4000c1e1b00 */
[----:B------:R-:W-:Y:S02]  /*0540*/  IMAD.WIDE.U32 R6, R9, 0x8, R6 ;  /* 0x0000000809067825 */ /* 0x000fe400078e0006 */
[----:B------:R-:W2:Y:S04]  /*0550*/  LDS.128 R8, [R2+0x2000] ;  /* 0x0020000002087984 */ /* 0x000ea80000000c00 */
[----:B------:R-:W3:Y:S01]  /*0560*/  LDG.E.64 R6, desc[UR4][R6.64] ;  /* 0x0000000406067981 */ /* 0x000ee2000c1e1b00 */
[----:B--2---:R-:W-:-:S03]  /*0570*/  DFMA R8, R8, R24, RZ ;  /* 0x000000180808722b */ /* 0x004fc600000000ff */
[----:B------:R-:W-:Y:S05]  /*0580*/  LDS.64 R24, [R4] ;  /* 0x0000000004187984 */ /* 0x000fea0000000a00 */
[----:B----4-:R-:W-:Y:S02]  /*0590*/  DFMA R14, R14, R10, R8 ;  /* 0x0000000a0e0e722b */ /* 0x010fe40000000008 */
[----:B------:R-:W5:Y:S06]  /*05a0*/  LDS.128 R8, [R2+0x2010] ;  /* 0x0020100002087984 */ /* 0x000f6c0000000c00 */
[----:B-----5:R-:W-:-:S02]  /*05b0*/  DFMA R8, R8, R12, R14 ;  /* 0x0000000c0808722b */ /* 0x020fc4000000000e */
[----:B------:R-:W0:Y:S06]  /*05c0*/  LDS.128 R12, [R2+0x2020] ;  /* 0x00202000020c7984 */ /* 0x000e2c0000000c00 */
[----:B---3--:R-:W-:Y:S02]  /*05d0*/  DFMA R22, R22, R10, R8 ;  /* 0x0000000a1616722b */ /* 0x008fe40000000008 */
[----:B------:R-:W1:Y:S06]  /*05e0*/  LDS.128 R8, [R2+0x2030] ;  /* 0x0020300002087984 */ /* 0x000e6c0000000c00 */
[----:B0-----:R-:W-:-:S08]  /*05f0*/  DFMA R12, R24, R12, R22 ;  /* 0x0000000c180c722b */ /* 0x001fd00000000016 */
[----:B------:R-:W-:-:S08]  /*0600*/  DFMA R12, R20, R14, R12 ;  /* 0x0000000e140c722b */ /* 0x000fd0000000000c */
[----:B-1----:R-:W-:-:S08]  /*0610*/  DFMA R8, R8, R18, R12 ;  /* 0x000000120808722b */ /* 0x002fd0000000000c */
[----:B------:R-:W-:-:S08]  /*0620*/  DFMA R8, R16, R10, R8 ;  /* 0x0000000a1008722b */ /* 0x000fd00000000008 */
[----:B------:R-:W-:-:S11]  /*0630*/  DFMA R6, R26, R6, R8 ;  /* 0x000000061a06722b */ /* 0x000fd60000000008 */
.L_x_9:
[----:B------:R-:W-:Y:S05]  /*0640*/  BSYNC.RECONVERGENT B0 ;  /* 0x0000000000007941 */ /* 0x000fea0003800200 */
.L_x_7:
[----:B------:R-:W0:Y:S01]  /*0650*/  LDC.64 R8, c[0x0][0x390] ;  /* 0x0000e400ff087b82 */ /* 0x000e220000000a00 */
[----:B------:R-:W-:-:S04]  /*0660*/  IMAD R0, R0, 0xc400, R5 ;  /* 0x0000c40000007824 */ /* 0x000fc800078e0205 */
[----:B------:R-:W-:-:S04]  /*0670*/  IMAD R3, R3, 0xe0, R0 ;  /* 0x000000e003037824 */ /* 0x000fc800078e0200 */
[----:B0-----:R-:W-:-:S05]  /*0680*/  IMAD.WIDE.U32 R2, R3, 0x8, R8 ;  /* 0x0000000803027825 */ /* 0x001fca00078e0008 */
[----:B------:R-:W-:Y:S01]  /*0690*/  STG.E.64 desc[UR4][R2.64], R6 ;  /* 0x0000000602007986 */ /* 0x000fe2000c101b04 */
[----:B------:R-:W-:Y:S05]  /*06a0*/  EXIT ;  /* 0x000000000000794d */ /* 0x000fea0003800000 */
.L_x_10:
        /* <DEDUP_REMOVED lines=13> */
.L_x_13:


//--------------------- .nv.shared._Z10Conv3x3_3dPdS_S_ --------------------------
	.section	.nv.shared._Z10Conv3x3_3dPdS_S_,"aw",@nobits
	.sectionflags	@""
	.align	8
.nv.shared._Z10Conv3x3_3dPdS_S_:
	.zero		16416


//--------------------- .nv.shared.reserved.0     --------------------------
	.section	.nv.shared.reserved.0,"aw",@nobits
	.weak		__nv_reservedSMEM_offset_0_alias
	.size		__nv_reservedSMEM_offset_0_alias, 0, 64
	.other		__nv_reservedSMEM_offset_0_alias,@"STO_CUDA_RESERVED_SHARED STV_DEFAULT"
__nv_reservedSMEM_offset_0_alias:
	.zero		0
	.zero		64


//--------------------- .nv.shared._Z10Conv1x1_3dPdS_S_ --------------------------
	.section	.nv.shared._Z10Conv1x1_3dPdS_S_,"aw",@nobits
	.sectionflags	@""
	.align	8
.nv.shared._Z10Conv1x1_3dPdS_S_:
	.zero		3424


//--------------------- .nv.shared._Z10Conv3x3_2dPdS_S_ --------------------------
	.section	.nv.shared._Z10Conv3x3_2dPdS_S_,"aw",@nobits
	.sectionflags	@""
	.align	8
.nv.shared._Z10Conv3x3_2dPdS_S_:
	.zero		9288


//--------------------- .nv.constant0._Z10Conv3x3_3dPdS_S_ --------------------------
	.section	.nv.constant0._Z10Conv3x3_3dPdS_S_,"a",@progbits
	.sectionflags	@""
	.align	4
.nv.constant0._Z10Conv3x3_3dPdS_S_:
	.zero		920


//--------------------- .nv.constant0._Z10Conv1x1_3dPdS_S_ --------------------------
	.section	.nv.constant0._Z10Conv1x1_3dPdS_S_,"a",@progbits
	.sectionflags	@""
	.align	4
.nv.constant0._Z10Conv1x1_3dPdS_S_:
	.zero		920


//--------------------- .nv.constant0._Z10Conv3x3_2dPdS_S_ --------------------------
	.section	.nv.constant0._Z10Conv3x3_2dPdS_S_,"a",@progbits
	.sectionflags	@""
	.align	4
.nv.constant0._Z10Conv3x3_2dPdS_S_:
	.zero		920


//--------------------- SYMBOLS --------------------------

	.type		.nv.reservedSmem.offset0,@object
	.size		.nv.reservedSmem.offset0,0x4
	.type		.nv.reservedSmem.cap,@object
	.size		.nv.reservedSmem.cap,0x4
